// auto-generated by cutlass_sweep.sparse_gemm — config: {"arch": "sm_90", "cluster_m": 1, "cluster_n": 2, "dtype": "bf16", "tile_k": 128, "tile_m": 128, "tile_n": 256}
#include "cutlass/cutlass.h"
#include "cutlass/gemm/collective/collective_builder.hpp"
#include "cutlass/gemm/device/gemm_universal_adapter.h"
#include "cutlass/gemm/kernel/gemm_universal.hpp"
#include "cutlass/epilogue/collective/collective_builder.hpp"

using Elem = cutlass::bfloat16_t;
using Acc  = float;
using TileShape    = cute::Shape<cute::_128, cute::_256, cute::_128>;
using ClusterShape = cute::Shape<cute::_1, cute::_2, cute::_1>;

using CollectiveEpilogue = typename cutlass::epilogue::collective::CollectiveBuilder<
    cutlass::arch::Sm90, cutlass::arch::OpClassSparseTensorOp,
    TileShape, ClusterShape,
    cutlass::epilogue::collective::EpilogueTileAuto,
    Acc, Acc,
    Acc, cutlass::layout::ColumnMajor, 128 / cutlass::sizeof_bits<Acc>::value,
    Acc, cutlass::layout::ColumnMajor, 128 / cutlass::sizeof_bits<Acc>::value,
    cutlass::epilogue::collective::EpilogueScheduleAuto
  >::CollectiveOp;

using CollectiveMainloop = typename cutlass::gemm::collective::CollectiveBuilder<
    cutlass::arch::Sm90, cutlass::arch::OpClassSparseTensorOp,
    Elem, cutlass::layout::RowMajor, 128 / cutlass::sizeof_bits<Elem>::value,
    Elem, cutlass::layout::ColumnMajor, 128 / cutlass::sizeof_bits<Elem>::value,
    Acc,
    TileShape, ClusterShape,
    cutlass::gemm::collective::StageCountAutoCarveout<static_cast<int>(sizeof(typename CollectiveEpilogue::SharedStorage))>,
    cutlass::gemm::collective::KernelScheduleAuto
  >::CollectiveOp;

using GemmKernel = cutlass::gemm::kernel::GemmUniversal<
    cute::Shape<int,int,int,int>,
    CollectiveMainloop,
    CollectiveEpilogue
>;
using Gemm = cutlass::gemm::device::GemmUniversalAdapter<GemmKernel>;

auto* _anchor = &cutlass::device_kernel<GemmKernel>;


// ===== COMPILED SASS (sm_90a) =====

	.target	sm_90a

	.elftype	@"ET_EXEC"


//--------------------- .note.nv.tkinfo           --------------------------
	.section	.note.nv.tkinfo,"",@"SHT_NOTE"
	.sectionflags	@"SHF_NOTE_NV_TKINFO"
	.tkinfo
        /*0018*/ 	.word	0x00000002
        /*0030*/ 	.string	""
        /*0030*/ 	.string	"ptxas"
        /*0030*/ 	.string	"Cuda compilation tools, release 13.0, V13.0.88"
        /*0030*/ 	.string	"Build cuda_13.0.r13.0/compiler.36424714_0"
        /*0030*/ 	.string	"-arch sm_90a -m 64 "



//--------------------- .note.nv.cuinfo           --------------------------
	.section	.note.nv.cuinfo,"",@"SHT_NOTE"
	.sectionflags	@"SHF_NOTE_NV_CUINFO"
        /*0018*/ 	.short	0x0002
        /*001a*/ 	.short	0x005a
        /*001c*/ 	.short	0x0082
	.zero		2


//--------------------- .nv.info                  --------------------------
	.section	.nv.info,"",@"SHT_CUDA_INFO"
	.align	4


	//----- nvinfo : EIATTR_REGCOUNT
	.align		4
        /*0000*/ 	.byte	0x04, 0x2f
        /*0002*/ 	.short	(.L_12 - .L_11)
	.align		4
.L_11:
        /*0004*/ 	.word	index@(_ZN7cutlass13device_kernelINS_4gemm6kernel13GemmUniversalIN4cute5tupleIJiiiiEEENS1_10collective13CollectiveMmaINS1_40MainloopSm90TmaGmmaWarpSpecializedSparseILi2ENS5_IJNS4_1CILi1EEENSA_ILi2EEESB_EEENS1_35KernelTmaWarpSpecializedCooperativeEEENS5_IJNSA_ILi128EEENSA_ILi256EEESG_EEENS_10bfloat16_tENS5_IJNS4_6LayoutINS5_IJiNS5_IJSC_iEEEiEEENS5_IJlNS5_IJSB_SC_EEElEEEEENSK_INS5_IJNS5_IJNS5_IJNSA_ILi8EEESC_NSA_ILi4EEEEEEiEEENS5_IJNS5_IJNSA_ILi16EEESC_SR_EEEiEEEiEEENS5_IJNS5_IJNS5_IJSG_SU_NSA_ILi2048EEEEEENSA_ILi8192EEEEEENS5_IJNS5_IJSB_NSA_ILi1024EEENSA_ILi32EEEEEElEEElEEEEEEEESJ_NS5_IJlSB_lEEENS4_8TiledMMAINS4_8MMA_AtomIJNS4_4SM904GMMA6SPARSE29GMMA_64x256x32_F32BF16BF16_SSILNS1D_5MajorE0ELS1G_0ELNS1D_7ScaleInE1ELS1H_1ELNS1D_9SparseSelE0EEEEEENSK_INS5_IJSC_SB_SB_EEENS5_IJSB_NSA_ILi0EEES1M_EEEEENS5_IJNS4_10UnderscoreES1P_S1P_EEEEENS4_23SM90_TMA_LOAD_MULTICASTENS4_14ComposedLayoutINS4_7SwizzleILi3ELi4ELi3EEENS4_25smem_sparse_ptr_flag_bitsILi2ELi16EEENSK_INS5_IJNS5_IJSB_SQ_EEENS5_IJSC_NSA_ILi64EEEEEEEEENS5_IJNS5_IJS1M_SG_EEESN_EEEEEEEvNS4_8identityENS4_13SM90_TMA_LOADENS1T_IS1V_NS4_18smem_ptr_flag_bitsILi16EEENSK_INS5_IJSQ_S1Z_EEENS5_IJS1Z_SB_EEEEEEEvS26_EENS_8epilogue10collective6detail29Sm90TmaWarpSpecializedAdapterINS2G_15DefaultEpilogueIfNS5_IJSB_llEEES2K_NS2F_6thread17LinearCombinationIfLi1EffLNS2L_9ScaleType4KindE0ELNS_15FloatRoundStyleE2EfEENS1_15EpilogueDefaultEEEEEvvEEEEvNT_6ParamsE)
        /*0008*/ 	.word	0x000000a8


	//----- nvinfo : EIATTR_FRAME_SIZE
	.align		4
.L_12:
        /*000c*/ 	.byte	0x04, 0x11
        /*000e*/ 	.short	(.L_14 - .L_13)
	.align		4
.L_13:
        /*0010*/ 	.word	index@(_ZN7cutlass13device_kernelINS_4gemm6kernel13GemmUniversalIN4cute5tupleIJiiiiEEENS1_10collective13CollectiveMmaINS1_40MainloopSm90TmaGmmaWarpSpecializedSparseILi2ENS5_IJNS4_1CILi1EEENSA_ILi2EEESB_EEENS1_35KernelTmaWarpSpecializedCooperativeEEENS5_IJNSA_ILi128EEENSA_ILi256EEESG_EEENS_10bfloat16_tENS5_IJNS4_6LayoutINS5_IJiNS5_IJSC_iEEEiEEENS5_IJlNS5_IJSB_SC_EEElEEEEENSK_INS5_IJNS5_IJNS5_IJNSA_ILi8EEESC_NSA_ILi4EEEEEEiEEENS5_IJNS5_IJNSA_ILi16EEESC_SR_EEEiEEEiEEENS5_IJNS5_IJNS5_IJSG_SU_NSA_ILi2048EEEEEENSA_ILi8192EEEEEENS5_IJNS5_IJSB_NSA_ILi1024EEENSA_ILi32EEEEEElEEElEEEEEEEESJ_NS5_IJlSB_lEEENS4_8TiledMMAINS4_8MMA_AtomIJNS4_4SM904GMMA6SPARSE29GMMA_64x256x32_F32BF16BF16_SSILNS1D_5MajorE0ELS1G_0ELNS1D_7ScaleInE1ELS1H_1ELNS1D_9SparseSelE0EEEEEENSK_INS5_IJSC_SB_SB_EEENS5_IJSB_NSA_ILi0EEES1M_EEEEENS5_IJNS4_10UnderscoreES1P_S1P_EEEEENS4_23SM90_TMA_LOAD_MULTICASTENS4_14ComposedLayoutINS4_7SwizzleILi3ELi4ELi3EEENS4_25smem_sparse_ptr_flag_bitsILi2ELi16EEENSK_INS5_IJNS5_IJSB_SQ_EEENS5_IJSC_NSA_ILi64EEEEEEEEENS5_IJNS5_IJS1M_SG_EEESN_EEEEEEEvNS4_8identityENS4_13SM90_TMA_LOADENS1T_IS1V_NS4_18smem_ptr_flag_bitsILi16EEENSK_INS5_IJSQ_S1Z_EEENS5_IJS1Z_SB_EEEEEEEvS26_EENS_8epilogue10collective6detail29Sm90TmaWarpSpecializedAdapterINS2G_15DefaultEpilogueIfNS5_IJSB_llEEES2K_NS2F_6thread17LinearCombinationIfLi1EffLNS2L_9ScaleType4KindE0ELNS_15FloatRoundStyleE2EfEENS1_15EpilogueDefaultEEEEEvvEEEEvNT_6ParamsE)
        /*0014*/ 	.word	0x00000000


	//----- nvinfo : EIATTR_MIN_STACK_SIZE
	.align		4
.L_14:
        /*0018*/ 	.byte	0x04, 0x12
        /*001a*/ 	.short	(.L_16 - .L_15)
	.align		4
.L_15:
        /*001c*/ 	.word	index@(_ZN7cutlass13device_kernelINS_4gemm6kernel13GemmUniversalIN4cute5tupleIJiiiiEEENS1_10collective13CollectiveMmaINS1_40MainloopSm90TmaGmmaWarpSpecializedSparseILi2ENS5_IJNS4_1CILi1EEENSA_ILi2EEESB_EEENS1_35KernelTmaWarpSpecializedCooperativeEEENS5_IJNSA_ILi128EEENSA_ILi256EEESG_EEENS_10bfloat16_tENS5_IJNS4_6LayoutINS5_IJiNS5_IJSC_iEEEiEEENS5_IJlNS5_IJSB_SC_EEElEEEEENSK_INS5_IJNS5_IJNS5_IJNSA_ILi8EEESC_NSA_ILi4EEEEEEiEEENS5_IJNS5_IJNSA_ILi16EEESC_SR_EEEiEEEiEEENS5_IJNS5_IJNS5_IJSG_SU_NSA_ILi2048EEEEEENSA_ILi8192EEEEEENS5_IJNS5_IJSB_NSA_ILi1024EEENSA_ILi32EEEEEElEEElEEEEEEEESJ_NS5_IJlSB_lEEENS4_8TiledMMAINS4_8MMA_AtomIJNS4_4SM904GMMA6SPARSE29GMMA_64x256x32_F32BF16BF16_SSILNS1D_5MajorE0ELS1G_0ELNS1D_7ScaleInE1ELS1H_1ELNS1D_9SparseSelE0EEEEEENSK_INS5_IJSC_SB_SB_EEENS5_IJSB_NSA_ILi0EEES1M_EEEEENS5_IJNS4_10UnderscoreES1P_S1P_EEEEENS4_23SM90_TMA_LOAD_MULTICASTENS4_14ComposedLayoutINS4_7SwizzleILi3ELi4ELi3EEENS4_25smem_sparse_ptr_flag_bitsILi2ELi16EEENSK_INS5_IJNS5_IJSB_SQ_EEENS5_IJSC_NSA_ILi64EEEEEEEEENS5_IJNS5_IJS1M_SG_EEESN_EEEEEEEvNS4_8identityENS4_13SM90_TMA_LOADENS1T_IS1V_NS4_18smem_ptr_flag_bitsILi16EEENSK_INS5_IJSQ_S1Z_EEENS5_IJS1Z_SB_EEEEEEEvS26_EENS_8epilogue10collective6detail29Sm90TmaWarpSpecializedAdapterINS2G_15DefaultEpilogueIfNS5_IJSB_llEEES2K_NS2F_6thread17LinearCombinationIfLi1EffLNS2L_9ScaleType4KindE0ELNS_15FloatRoundStyleE2EfEENS1_15EpilogueDefaultEEEEEvvEEEEvNT_6ParamsE)
        /*0020*/ 	.word	0x00000000
.L_16:


//--------------------- .nv.compat                --------------------------
	.section	.nv.compat,"",@"SHT_CUDA_COMPAT_INFO"
	.align	4
        /*0000*/ 	.byte	0x02, 0x09, 0x01, 0x00, 0x02, 0x02, 0x04, 0x00, 0x02, 0x05, 0x05, 0x00, 0x03, 0x07, 0x01, 0x01
        /*0010*/ 	.byte	0x02, 0x03, 0x01, 0x00, 0x02, 0x06, 0x01, 0x00, 0x04, 0x0b, 0x08, 0x00, 0x00, 0x00, 0x00, 0x00
        /*0020*/ 	.byte	0x00, 0x00, 0x00, 0x00


//--------------------- .nv.info._ZN7cutlass13device_kernelINS_4gemm6kernel13GemmUniversalIN4cute5tupleIJiiiiEEENS1_10collective13CollectiveMmaINS1_40MainloopSm90TmaGmmaWarpSpecializedSparseILi2ENS5_IJNS4_1CILi1EEENSA_ILi2EEESB_EEENS1_35KernelTmaWarpSpecializedCooperativeEEENS5_IJNSA_ILi128EEENSA_ILi256EEESG_EEENS_10bfloat16_tENS5_IJNS4_6LayoutINS5_IJiNS5_IJSC_iEEEiEEENS5_IJlNS5_IJSB_SC_EEElEEEEENSK_INS5_IJNS5_IJNS5_IJNSA_ILi8EEESC_NSA_ILi4EEEEEEiEEENS5_IJNS5_IJNSA_ILi16EEESC_SR_EEEiEEEiEEENS5_IJNS5_IJNS5_IJSG_SU_NSA_ILi2048EEEEEENSA_ILi8192EEEEEENS5_IJNS5_IJSB_NSA_ILi1024EEENSA_ILi32EEEEEElEEElEEEEEEEESJ_NS5_IJlSB_lEEENS4_8TiledMMAINS4_8MMA_AtomIJNS4_4SM904GMMA6SPARSE29GMMA_64x256x32_F32BF16BF16_SSILNS1D_5MajorE0ELS1G_0ELNS1D_7ScaleInE1ELS1H_1ELNS1D_9SparseSelE0EEEEEENSK_INS5_IJSC_SB_SB_EEENS5_IJSB_NSA_ILi0EEES1M_EEEEENS5_IJNS4_10UnderscoreES1P_S1P_EEEEENS4_23SM90_TMA_LOAD_MULTICASTENS4_14ComposedLayoutINS4_7SwizzleILi3ELi4ELi3EEENS4_25smem_sparse_ptr_flag_bitsILi2ELi16EEENSK_INS5_IJNS5_IJSB_SQ_EEENS5_IJSC_NSA_ILi64EEEEEEEEENS5_IJNS5_IJS1M_SG_EEESN_EEEEEEEvNS4_8identityENS4_13SM90_TMA_LOADENS1T_IS1V_NS4_18smem_ptr_flag_bitsILi16EEENSK_INS5_IJSQ_S1Z_EEENS5_IJS1Z_SB_EEEEEEEvS26_EENS_8epilogue10collective6detail29Sm90TmaWarpSpecializedAdapterINS2G_15DefaultEpilogueIfNS5_IJSB_llEEES2K_NS2F_6thread17LinearCombinationIfLi1EffLNS2L_9ScaleType4KindE0ELNS_15FloatRoundStyleE2EfEENS1_15EpilogueDefaultEEEEEvvEEEEvNT_6ParamsE --------------------------
	.section	.nv.info._ZN7cutlass13device_kernelINS_4gemm6kernel13GemmUniversalIN4cute5tupleIJiiiiEEENS1_10collective13CollectiveMmaINS1_40MainloopSm90TmaGmmaWarpSpecializedSparseILi2ENS5_IJNS4_1CILi1EEENSA_ILi2EEESB_EEENS1_35KernelTmaWarpSpecializedCooperativeEEENS5_IJNSA_ILi128EEENSA_ILi256EEESG_EEENS_10bfloat16_tENS5_IJNS4_6LayoutINS5_IJiNS5_IJSC_iEEEiEEENS5_IJlNS5_IJSB_SC_EEElEEEEENSK_INS5_IJNS5_IJNS5_IJNSA_ILi8EEESC_NSA_ILi4EEEEEEiEEENS5_IJNS5_IJNSA_ILi16EEESC_SR_EEEiEEEiEEENS5_IJNS5_IJNS5_IJSG_SU_NSA_ILi2048EEEEEENSA_ILi8192EEEEEENS5_IJNS5_IJSB_NSA_ILi1024EEENSA_ILi32EEEEEElEEElEEEEEEEESJ_NS5_IJlSB_lEEENS4_8TiledMMAINS4_8MMA_AtomIJNS4_4SM904GMMA6SPARSE29GMMA_64x256x32_F32BF16BF16_SSILNS1D_5MajorE0ELS1G_0ELNS1D_7ScaleInE1ELS1H_1ELNS1D_9SparseSelE0EEEEEENSK_INS5_IJSC_SB_SB_EEENS5_IJSB_NSA_ILi0EEES1M_EEEEENS5_IJNS4_10UnderscoreES1P_S1P_EEEEENS4_23SM90_TMA_LOAD_MULTICASTENS4_14ComposedLayoutINS4_7SwizzleILi3ELi4ELi3EEENS4_25smem_sparse_ptr_flag_bitsILi2ELi16EEENSK_INS5_IJNS5_IJSB_SQ_EEENS5_IJSC_NSA_ILi64EEEEEEEEENS5_IJNS5_IJS1M_SG_EEESN_EEEEEEEvNS4_8identityENS4_13SM90_TMA_LOADENS1T_IS1V_NS4_18smem_ptr_flag_bitsILi16EEENSK_INS5_IJSQ_S1Z_EEENS5_IJS1Z_SB_EEEEEEEvS26_EENS_8epilogue10collective6detail29Sm90TmaWarpSpecializedAdapterINS2G_15DefaultEpilogueIfNS5_IJSB_llEEES2K_NS2F_6thread17LinearCombinationIfLi1EffLNS2L_9ScaleType4KindE0ELNS_15FloatRoundStyleE2EfEENS1_15EpilogueDefaultEEEEEvvEEEEvNT_6ParamsE,"",@"SHT_CUDA_INFO"
	.sectionflags	@""
	.align	4


	//----- nvinfo : EIATTR_CUDA_API_VERSION
	.align		4
        /*0000*/ 	.byte	0x04, 0x37
        /*0002*/ 	.short	(.L_18 - .L_17)
.L_17:
        /*0004*/ 	.word	0x00000082


	//----- nvinfo : EIATTR_KPARAM_INFO
	.align		4
.L_18:
        /*0008*/ 	.byte	0x04, 0x17
        /*000a*/ 	.short	(.L_20 - .L_19)
.L_19:
        /*000c*/ 	.word	0x00000000
        /*0010*/ 	.short	0x0000
        /*0012*/ 	.short	0x0070
        /*0014*/ 	.byte	0x00, 0xf0, 0x01, 0x14


	//----- nvinfo : EIATTR_SPARSE_MMA_MASK
	.align		4
.L_20:
        /*0018*/ 	.byte	0x03, 0x50
        /*001a*/ 	.short	0x0002


	//----- nvinfo : EIATTR_MAXREG_COUNT
	.align		4
        /*001c*/ 	.byte	0x03, 0x1b
        /*001e*/ 	.short	0x00a8


	//----- nvinfo : EIATTR_NUM_BARRIERS
	.align		4
        /*0020*/ 	.byte	0x02, 0x4c
        /*0022*/ 	.byte	0x01
	.zero		1


	//----- nvinfo : EIATTR_MERCURY_ISA_VERSION
	.align		4
        /*0024*/ 	.byte	0x03, 0x5f
        /*0026*/ 	.short	0x0101


	//----- nvinfo : EIATTR_INT_WARP_WIDE_INSTR_OFFSETS
	.align		4
        /*0028*/ 	.byte	0x04, 0x31
        /*002a*/ 	.short	(.L_22 - .L_21)


	//   ....[0]....
.L_21:
        /*002c*/ 	.word	0x00000460


	//   ....[1]....
        /*0030*/ 	.word	0x00000480


	//   ....[2]....
        /*0034*/ 	.word	0x00000620


	//----- nvinfo : EIATTR_COOP_GROUP_MASK_REGIDS
	.align		4
.L_22:
        /*0038*/ 	.byte	0x04, 0x29
        /*003a*/ 	.short	(.L_24 - .L_23)


	//   ....[0]....
.L_23:
        /*003c*/ 	.word	0xffffffff


	//   ....[1]....
        /*0040*/ 	.word	0xffffffff


	//   ....[2]....
        /*0044*/ 	.word	0xffffffff


	//   ....[3]....
        /*0048*/ 	.word	0xffffffff


	//   ....[4]....
        /*004c*/ 	.word	0xffffffff


	//   ....[5]....
        /*0050*/ 	.word	0xffffffff


	//----- nvinfo : EIATTR_COOP_GROUP_INSTR_OFFSETS
	.align		4
.L_24:
        /*0054*/ 	.byte	0x04, 0x28
        /*0056*/ 	.short	(.L_26 - .L_25)


	//   ....[0]....
.L_25:
        /*0058*/ 	.word	0x00000060


	//   ....[1]....
        /*005c*/ 	.word	0x00000070


	//   ....[2]....
        /*0060*/ 	.word	0x00000160


	//   ....[3]....
        /*0064*/ 	.word	0x000002b0


	//   ....[4]....
        /*0068*/ 	.word	0x00000760


	//   ....[5]....
        /*006c*/ 	.word	0x000011e0


	//----- nvinfo : EIATTR_REG_RECONFIG
	.align		4
.L_26:
        /*0070*/ 	.byte	0x01, 0x54
	.zero		2


	//----- nvinfo : EIATTR_MBARRIER_INSTR_OFFSETS
	.align		4
        /*0074*/ 	.byte	0x04, 0x39
        /*0076*/ 	.short	(.L_28 - .L_27)


	//   ....[0]....
.L_27:
        /*0078*/ 	.word	0x00000260
        /*007c*/ 	.word	0x000000ff
        /*0080*/ 	.word	0x00000000
        /*0084*/ 	.short	0x0100
        /*0086*/ 	.byte	0x08
	.zero		1


	//   ....[1]....
        /*0088*/ 	.word	0x00000270
        /*008c*/ 	.word	0x000000ff
        /*0090*/ 	.word	0x00000010
        /*0094*/ 	.short	0x0100
        /*0096*/ 	.byte	0x08
	.zero		1


	//   ....[2]....
        /*0098*/ 	.word	0x00000280
        /*009c*/ 	.word	0x000000ff
        /*00a0*/ 	.word	0x00000008
        /*00a4*/ 	.short	0x0100
        /*00a6*/ 	.byte	0x08
	.zero		1


	//   ....[3]....
        /*00a8*/ 	.word	0x00000290
        /*00ac*/ 	.word	0x000000ff
        /*00b0*/ 	.word	0x00000018
        /*00b4*/ 	.short	0x0100
        /*00b6*/ 	.byte	0x08
	.zero		1


	//   ....[4]....
        /*00b8*/ 	.word	0x000006b0
        /*00bc*/ 	.word	0x000000ff
        /*00c0*/ 	.word	0x00000030
        /*00c4*/ 	.short	0x0100
        /*00c6*/ 	.byte	0x06
	.zero		1


	//   ....[5]....
        /*00c8*/ 	.word	0x00000710
        /*00cc*/ 	.word	0x000000ff
        /*00d0*/ 	.word	0x00000038
        /*00d4*/ 	.short	0x0100
        /*00d6*/ 	.byte	0x06
	.zero		1


	//   ....[6]....
        /*00d8*/ 	.word	0x00001720
        /*00dc*/ 	.word	0x000000ff
        /*00e0*/ 	.word	0x00000000
        /*00e4*/ 	.short	0x010a
        /*00e6*/ 	.byte	0x08
	.zero		1


	//   ....[7]....
        /*00e8*/ 	.word	0x000017f0
        /*00ec*/ 	.word	0x000000ff
        /*00f0*/ 	.word	0x00000000
        /*00f4*/ 	.short	0x010a
        /*00f6*/ 	.byte	0x08
	.zero		1


	//   ....[8]....
        /*00f8*/ 	.word	0x00001a80
        /*00fc*/ 	.word	0x0000000e
        /*0100*/ 	.word	0x00000000
        /*0104*/ 	.short	0x0101
        /*0106*/ 	.byte	0x3f
	.zero		1


	//   ....[9]....
        /*0108*/ 	.word	0x0000c050
        /*010c*/ 	.word	0x00000017
        /*0110*/ 	.word	0x00000010
        /*0114*/ 	.short	0x010a
        /*0116*/ 	.byte	0x3f
	.zero		1


	//   ....[10]....
        /*0118*/ 	.word	0x0000c530
        /*011c*/ 	.word	0x00000007
        /*0120*/ 	.word	0x00000038
        /*0124*/ 	.short	0x0101
        /*0126*/ 	.byte	0x3f
	.zero		1


	//   ....[11]....
        /*0128*/ 	.word	0x0000cc30
        /*012c*/ 	.word	0x00000007
        /*0130*/ 	.word	0x00000000
        /*0134*/ 	.short	0x010a
        /*0136*/ 	.byte	0x3f
	.zero		1


	//   ....[12]....
        /*0138*/ 	.word	0x0000ccb0
        /*013c*/ 	.word	0x00000003
        /*0140*/ 	.word	0x00000000
        /*0144*/ 	.short	0x010a
        /*0146*/ 	.byte	0x3f
	.zero		1


	//   ....[13]....
        /*0148*/ 	.word	0x0000cd20
        /*014c*/ 	.word	0x0000000f
        /*0150*/ 	.word	0x00000000
        /*0154*/ 	.short	0x010a
        /*0156*/ 	.byte	0x3f
	.zero		1


	//   ....[14]....
        /*0158*/ 	.word	0x0000cdf0
        /*015c*/ 	.word	0x00000017
        /*0160*/ 	.word	0x00000010
        /*0164*/ 	.short	0x010a
        /*0166*/ 	.byte	0x3f
	.zero		1


	//   ....[15]....
        /*0168*/ 	.word	0x0000cec0
        /*016c*/ 	.word	0x00000007
        /*0170*/ 	.word	0x00000000
        /*0174*/ 	.short	0x010a
        /*0176*/ 	.byte	0x3f
	.zero		1


	//----- nvinfo : EIATTR_NUM_MBARRIERS
	.align		4
.L_28:
        /*0178*/ 	.byte	0x03, 0x38
        /*017a*/ 	.short	0x0006


	//----- nvinfo : EIATTR_EXIT_INSTR_OFFSETS
	.align		4
        /*017c*/ 	.byte	0x04, 0x1c
        /*017e*/ 	.short	(.L_30 - .L_29)


	//   ....[0]....
.L_29:
        /*0180*/ 	.word	0x000008c0


	//   ....[1]....
        /*0184*/ 	.word	0x000010b0


	//   ....[2]....
        /*0188*/ 	.word	0x0000b710


	//   ....[3]....
        /*018c*/ 	.word	0x0000bc60


	//   ....[4]....
        /*0190*/ 	.word	0x0000cd00


	//----- nvinfo : EIATTR_MAX_THREADS
	.align		4
.L_30:
        /*0194*/ 	.byte	0x04, 0x05
        /*0196*/ 	.short	(.L_32 - .L_31)
.L_31:
        /*0198*/ 	.word	0x00000180
        /*019c*/ 	.word	0x00000001
        /*01a0*/ 	.word	0x00000001


	//----- nvinfo : EIATTR_CRS_STACK_SIZE
	.align		4
.L_32:
        /*01a4*/ 	.byte	0x04, 0x1e
        /*01a6*/ 	.short	(.L_34 - .L_33)
.L_33:
        /*01a8*/ 	.word	0x00000000


	//----- nvinfo : EIATTR_CBANK_PARAM_SIZE
	.align		4
.L_34:
        /*01ac*/ 	.byte	0x03, 0x19
        /*01ae*/ 	.short	0x0570


	//----- nvinfo : EIATTR_PARAM_CBANK
	.align		4
        /*01b0*/ 	.byte	0x04, 0x0a
        /*01b2*/ 	.short	(.L_36 - .L_35)
	.align		4
.L_35:
        /*01b4*/ 	.word	index@(.nv.constant0._ZN7cutlass13device_kernelINS_4gemm6kernel13GemmUniversalIN4cute5tupleIJiiiiEEENS1_10collective13CollectiveMmaINS1_40MainloopSm90TmaGmmaWarpSpecializedSparseILi2ENS5_IJNS4_1CILi1EEENSA_ILi2EEESB_EEENS1_35KernelTmaWarpSpecializedCooperativeEEENS5_IJNSA_ILi128EEENSA_ILi256EEESG_EEENS_10bfloat16_tENS5_IJNS4_6LayoutINS5_IJiNS5_IJSC_iEEEiEEENS5_IJlNS5_IJSB_SC_EEElEEEEENSK_INS5_IJNS5_IJNS5_IJNSA_ILi8EEESC_NSA_ILi4EEEEEEiEEENS5_IJNS5_IJNSA_ILi16EEESC_SR_EEEiEEEiEEENS5_IJNS5_IJNS5_IJSG_SU_NSA_ILi2048EEEEEENSA_ILi8192EEEEEENS5_IJNS5_IJSB_NSA_ILi1024EEENSA_ILi32EEEEEElEEElEEEEEEEESJ_NS5_IJlSB_lEEENS4_8TiledMMAINS4_8MMA_AtomIJNS4_4SM904GMMA6SPARSE29GMMA_64x256x32_F32BF16BF16_SSILNS1D_5MajorE0ELS1G_0ELNS1D_7ScaleInE1ELS1H_1ELNS1D_9SparseSelE0EEEEEENSK_INS5_IJSC_SB_SB_EEENS5_IJSB_NSA_ILi0EEES1M_EEEEENS5_IJNS4_10UnderscoreES1P_S1P_EEEEENS4_23SM90_TMA_LOAD_MULTICASTENS4_14ComposedLayoutINS4_7SwizzleILi3ELi4ELi3EEENS4_25smem_sparse_ptr_flag_bitsILi2ELi16EEENSK_INS5_IJNS5_IJSB_SQ_EEENS5_IJSC_NSA_ILi64EEEEEEEEENS5_IJNS5_IJS1M_SG_EEESN_EEEEEEEvNS4_8identityENS4_13SM90_TMA_LOADENS1T_IS1V_NS4_18smem_ptr_flag_bitsILi16EEENSK_INS5_IJSQ_S1Z_EEENS5_IJS1Z_SB_EEEEEEEvS26_EENS_8epilogue10collective6detail29Sm90TmaWarpSpecializedAdapterINS2G_15DefaultEpilogueIfNS5_IJSB_llEEES2K_NS2F_6thread17LinearCombinationIfLi1EffLNS2L_9ScaleType4KindE0ELNS_15FloatRoundStyleE2EfEENS1_15EpilogueDefaultEEEEEvvEEEEvNT_6ParamsE)
        /*01b8*/ 	.short	0x0210
        /*01ba*/ 	.short	0x0570


	//----- nvinfo : EIATTR_SW_WAR
	.align		4
.L_36:
        /*01bc*/ 	.byte	0x04, 0x36
        /*01be*/ 	.short	(.L_38 - .L_37)
.L_37:
        /*01c0*/ 	.word	0x00000008
.L_38:


//--------------------- .nv.callgraph             --------------------------
	.section	.nv.callgraph,"",@"SHT_CUDA_CALLGRAPH"
	.align	4
	.sectionentsize	8
	.align		4
        /*0000*/ 	.word	0x00000000
	.align		4
        /*0004*/ 	.word	0xffffffff
	.align		4
        /*0008*/ 	.word	0x00000000
	.align		4
        /*000c*/ 	.word	0xfffffffe
	.align		4
        /*0010*/ 	.word	0x00000000
	.align		4
        /*0014*/ 	.word	0xfffffffd
	.align		4
        /*0018*/ 	.word	0x00000000
	.align		4
        /*001c*/ 	.word	0xfffffffc


//--------------------- .nv.constant4             --------------------------
	.section	.nv.constant4,"a",@progbits
	.align	8
	.align		8
.nv.constant4:
        /*0000*/ 	.dword	_ZN39_INTERNAL_a8e0789d_4_k_cu_3628855e_27984cuda3std3__45__cpo5beginE
	.align		8
        /*0008*/ 	.dword	_ZN39_INTERNAL_a8e0789d_4_k_cu_3628855e_27984cuda3std3__45__cpo3endE
	.align		8
        /*0010*/ 	.dword	_ZN39_INTERNAL_a8e0789d_4_k_cu_3628855e_27984cuda3std3__45__cpo6cbeginE
	.align		8
        /*0018*/ 	.dword	_ZN39_INTERNAL_a8e0789d_4_k_cu_3628855e_27984cuda3std3__45__cpo4cendE
	.align		8
        /*0020*/ 	.dword	_ZN39_INTERNAL_a8e0789d_4_k_cu_3628855e_27984cuda3std3__441_GLOBAL__N__a8e0789d_4_k_cu_3628855e_27986ignoreE
	.align		8
        /*0028*/ 	.dword	_ZN39_INTERNAL_a8e0789d_4_k_cu_3628855e_27984cuda3std3__419piecewise_constructE
	.align		8
        /*0030*/ 	.dword	_ZN39_INTERNAL_a8e0789d_4_k_cu_3628855e_27984cuda3std3__48in_placeE
	.align		8
        /*0038*/ 	.dword	_ZN39_INTERNAL_a8e0789d_4_k_cu_3628855e_27984cuda3std6ranges3__45__cpo4swapE
	.align		8
        /*0040*/ 	.dword	_ZN39_INTERNAL_a8e0789d_4_k_cu_3628855e_27984cuda3std6ranges3__45__cpo9iter_moveE
	.align		8
        /*0048*/ 	.dword	_ZN39_INTERNAL_a8e0789d_4_k_cu_3628855e_27984cute7productE
	.align		8
        /*0050*/ 	.dword	_ZN39_INTERNAL_a8e0789d_4_k_cu_3628855e_27984cute1_E


//--------------------- .text._ZN7cutlass13device_kernelINS_4gemm6kernel13GemmUniversalIN4cute5tupleIJiiiiEEENS1_10collective13CollectiveMmaINS1_40MainloopSm90TmaGmmaWarpSpecializedSparseILi2ENS5_IJNS4_1CILi1EEENSA_ILi2EEESB_EEENS1_35KernelTmaWarpSpecializedCooperativeEEENS5_IJNSA_ILi128EEENSA_ILi256EEESG_EEENS_10bfloat16_tENS5_IJNS4_6LayoutINS5_IJiNS5_IJSC_iEEEiEEENS5_IJlNS5_IJSB_SC_EEElEEEEENSK_INS5_IJNS5_IJNS5_IJNSA_ILi8EEESC_NSA_ILi4EEEEEEiEEENS5_IJNS5_IJNSA_ILi16EEESC_SR_EEEiEEEiEEENS5_IJNS5_IJNS5_IJSG_SU_NSA_ILi2048EEEEEENSA_ILi8192EEEEEENS5_IJNS5_IJSB_NSA_ILi1024EEENSA_ILi32EEEEEElEEElEEEEEEEESJ_NS5_IJlSB_lEEENS4_8TiledMMAINS4_8MMA_AtomIJNS4_4SM904GMMA6SPARSE29GMMA_64x256x32_F32BF16BF16_SSILNS1D_5MajorE0ELS1G_0ELNS1D_7ScaleInE1ELS1H_1ELNS1D_9SparseSelE0EEEEEENSK_INS5_IJSC_SB_SB_EEENS5_IJSB_NSA_ILi0EEES1M_EEEEENS5_IJNS4_10UnderscoreES1P_S1P_EEEEENS4_23SM90_TMA_LOAD_MULTICASTENS4_14ComposedLayoutINS4_7SwizzleILi3ELi4ELi3EEENS4_25smem_sparse_ptr_flag_bitsILi2ELi16EEENSK_INS5_IJNS5_IJSB_SQ_EEENS5_IJSC_NSA_ILi64EEEEEEEEENS5_IJNS5_IJS1M_SG_EEESN_EEEEEEEvNS4_8identityENS4_13SM90_TMA_LOADENS1T_IS1V_NS4_18smem_ptr_flag_bitsILi16EEENSK_INS5_IJSQ_S1Z_EEENS5_IJS1Z_SB_EEEEEEEvS26_EENS_8epilogue10collective6detail29Sm90TmaWarpSpecializedAdapterINS2G_15DefaultEpilogueIfNS5_IJSB_llEEES2K_NS2F_6thread17LinearCombinationIfLi1EffLNS2L_9ScaleType4KindE0ELNS_15FloatRoundStyleE2EfEENS1_15EpilogueDefaultEEEEEvvEEEEvNT_6ParamsE --------------------------
	.section	.text._ZN7cutlass13device_kernelINS_4gemm6kernel13GemmUniversalIN4cute5tupleIJiiiiEEENS1_10collective13CollectiveMmaINS1_40MainloopSm90TmaGmmaWarpSpecializedSparseILi2ENS5_IJNS4_1CILi1EEENSA_ILi2EEESB_EEENS1_35KernelTmaWarpSpecializedCooperativeEEENS5_IJNSA_ILi128EEENSA_ILi256EEESG_EEENS_10bfloat16_tENS5_IJNS4_6LayoutINS5_IJiNS5_IJSC_iEEEiEEENS5_IJlNS5_IJSB_SC_EEElEEEEENSK_INS5_IJNS5_IJNS5_IJNSA_ILi8EEESC_NSA_ILi4EEEEEEiEEENS5_IJNS5_IJNSA_ILi16EEESC_SR_EEEiEEEiEEENS5_IJNS5_IJNS5_IJSG_SU_NSA_ILi2048EEEEEENSA_ILi8192EEEEEENS5_IJNS5_IJSB_NSA_ILi1024EEENSA_ILi32EEEEEElEEElEEEEEEEESJ_NS5_IJlSB_lEEENS4_8TiledMMAINS4_8MMA_AtomIJNS4_4SM904GMMA6SPARSE29GMMA_64x256x32_F32BF16BF16_SSILNS1D_5MajorE0ELS1G_0ELNS1D_7ScaleInE1ELS1H_1ELNS1D_9SparseSelE0EEEEEENSK_INS5_IJSC_SB_SB_EEENS5_IJSB_NSA_ILi0EEES1M_EEEEENS5_IJNS4_10UnderscoreES1P_S1P_EEEEENS4_23SM90_TMA_LOAD_MULTICASTENS4_14ComposedLayoutINS4_7SwizzleILi3ELi4ELi3EEENS4_25smem_sparse_ptr_flag_bitsILi2ELi16EEENSK_INS5_IJNS5_IJSB_SQ_EEENS5_IJSC_NSA_ILi64EEEEEEEEENS5_IJNS5_IJS1M_SG_EEESN_EEEEEEEvNS4_8identityENS4_13SM90_TMA_LOADENS1T_IS1V_NS4_18smem_ptr_flag_bitsILi16EEENSK_INS5_IJSQ_S1Z_EEENS5_IJS1Z_SB_EEEEEEEvS26_EENS_8epilogue10collective6detail29Sm90TmaWarpSpecializedAdapterINS2G_15DefaultEpilogueIfNS5_IJSB_llEEES2K_NS2F_6thread17LinearCombinationIfLi1EffLNS2L_9ScaleType4KindE0ELNS_15FloatRoundStyleE2EfEENS1_15EpilogueDefaultEEEEEvvEEEEvNT_6ParamsE,"ax",@progbits
	.align	128
.text._ZN7cutlass13device_kernelINS_4gemm6kernel13GemmUniversalIN4cute5tupleIJiiiiEEENS1_10collective13CollectiveMmaINS1_40MainloopSm90TmaGmmaWarpSpecializedSparseILi2ENS5_IJNS4_1CILi1EEENSA_ILi2EEESB_EEENS1_35KernelTmaWarpSpecializedCooperativeEEENS5_IJNSA_ILi128EEENSA_ILi256EEESG_EEENS_10bfloat16_tENS5_IJNS4_6LayoutINS5_IJiNS5_IJSC_iEEEiEEENS5_IJlNS5_IJSB_SC_EEElEEEEENSK_INS5_IJNS5_IJNS5_IJNSA_ILi8EEESC_NSA_ILi4EEEEEEiEEENS5_IJNS5_IJNSA_ILi16EEESC_SR_EEEiEEEiEEENS5_IJNS5_IJNS5_IJSG_SU_NSA_ILi2048EEEEEENSA_ILi8192EEEEEENS5_IJNS5_IJSB_NSA_ILi1024EEENSA_ILi32EEEEEElEEElEEEEEEEESJ_NS5_IJlSB_lEEENS4_8TiledMMAINS4_8MMA_AtomIJNS4_4SM904GMMA6SPARSE29GMMA_64x256x32_F32BF16BF16_SSILNS1D_5MajorE0ELS1G_0ELNS1D_7ScaleInE1ELS1H_1ELNS1D_9SparseSelE0EEEEEENSK_INS5_IJSC_SB_SB_EEENS5_IJSB_NSA_ILi0EEES1M_EEEEENS5_IJNS4_10UnderscoreES1P_S1P_EEEEENS4_23SM90_TMA_LOAD_MULTICASTENS4_14ComposedLayoutINS4_7SwizzleILi3ELi4ELi3EEENS4_25smem_sparse_ptr_flag_bitsILi2ELi16EEENSK_INS5_IJNS5_IJSB_SQ_EEENS5_IJSC_NSA_ILi64EEEEEEEEENS5_IJNS5_IJS1M_SG_EEESN_EEEEEEEvNS4_8identityENS4_13SM90_TMA_LOADENS1T_IS1V_NS4_18smem_ptr_flag_bitsILi16EEENSK_INS5_IJSQ_S1Z_EEENS5_IJS1Z_SB_EEEEEEEvS26_EENS_8epilogue10collective6detail29Sm90TmaWarpSpecializedAdapterINS2G_15DefaultEpilogueIfNS5_IJSB_llEEES2K_NS2F_6thread17LinearCombinationIfLi1EffLNS2L_9ScaleType4KindE0ELNS_15FloatRoundStyleE2EfEENS1_15EpilogueDefaultEEEEEvvEEEEvNT_6ParamsE:
        .type           _ZN7cutlass13device_kernelINS_4gemm6kernel13GemmUniversalIN4cute5tupleIJiiiiEEENS1_10collective13CollectiveMmaINS1_40MainloopSm90TmaGmmaWarpSpecializedSparseILi2ENS5_IJNS4_1CILi1EEENSA_ILi2EEESB_EEENS1_35KernelTmaWarpSpecializedCooperativeEEENS5_IJNSA_ILi128EEENSA_ILi256EEESG_EEENS_10bfloat16_tENS5_IJNS4_6LayoutINS5_IJiNS5_IJSC_iEEEiEEENS5_IJlNS5_IJSB_SC_EEElEEEEENSK_INS5_IJNS5_IJNS5_IJNSA_ILi8EEESC_NSA_ILi4EEEEEEiEEENS5_IJNS5_IJNSA_ILi16EEESC_SR_EEEiEEEiEEENS5_IJNS5_IJNS5_IJSG_SU_NSA_ILi2048EEEEEENSA_ILi8192EEEEEENS5_IJNS5_IJSB_NSA_ILi1024EEENSA_ILi32EEEEEElEEElEEEEEEEESJ_NS5_IJlSB_lEEENS4_8TiledMMAINS4_8MMA_AtomIJNS4_4SM904GMMA6SPARSE29GMMA_64x256x32_F32BF16BF16_SSILNS1D_5MajorE0ELS1G_0ELNS1D_7ScaleInE1ELS1H_1ELNS1D_9SparseSelE0EEEEEENSK_INS5_IJSC_SB_SB_EEENS5_IJSB_NSA_ILi0EEES1M_EEEEENS5_IJNS4_10UnderscoreES1P_S1P_EEEEENS4_23SM90_TMA_LOAD_MULTICASTENS4_14ComposedLayoutINS4_7SwizzleILi3ELi4ELi3EEENS4_25smem_sparse_ptr_flag_bitsILi2ELi16EEENSK_INS5_IJNS5_IJSB_SQ_EEENS5_IJSC_NSA_ILi64EEEEEEEEENS5_IJNS5_IJS1M_SG_EEESN_EEEEEEEvNS4_8identityENS4_13SM90_TMA_LOADENS1T_IS1V_NS4_18smem_ptr_flag_bitsILi16EEENSK_INS5_IJSQ_S1Z_EEENS5_IJS1Z_SB_EEEEEEEvS26_EENS_8epilogue10collective6detail29Sm90TmaWarpSpecializedAdapterINS2G_15DefaultEpilogueIfNS5_IJSB_llEEES2K_NS2F_6thread17LinearCombinationIfLi1EffLNS2L_9ScaleType4KindE0ELNS_15FloatRoundStyleE2EfEENS1_15EpilogueDefaultEEEEEvvEEEEvNT_6ParamsE,@function
        .size           _ZN7cutlass13device_kernelINS_4gemm6kernel13GemmUniversalIN4cute5tupleIJiiiiEEENS1_10collective13CollectiveMmaINS1_40MainloopSm90TmaGmmaWarpSpecializedSparseILi2ENS5_IJNS4_1CILi1EEENSA_ILi2EEESB_EEENS1_35KernelTmaWarpSpecializedCooperativeEEENS5_IJNSA_ILi128EEENSA_ILi256EEESG_EEENS_10bfloat16_tENS5_IJNS4_6LayoutINS5_IJiNS5_IJSC_iEEEiEEENS5_IJlNS5_IJSB_SC_EEElEEEEENSK_INS5_IJNS5_IJNS5_IJNSA_ILi8EEESC_NSA_ILi4EEEEEEiEEENS5_IJNS5_IJNSA_ILi16EEESC_SR_EEEiEEEiEEENS5_IJNS5_IJNS5_IJSG_SU_NSA_ILi2048EEEEEENSA_ILi8192EEEEEENS5_IJNS5_IJSB_NSA_ILi1024EEENSA_ILi32EEEEEElEEElEEEEEEEESJ_NS5_IJlSB_lEEENS4_8TiledMMAINS4_8MMA_AtomIJNS4_4SM904GMMA6SPARSE29GMMA_64x256x32_F32BF16BF16_SSILNS1D_5MajorE0ELS1G_0ELNS1D_7ScaleInE1ELS1H_1ELNS1D_9SparseSelE0EEEEEENSK_INS5_IJSC_SB_SB_EEENS5_IJSB_NSA_ILi0EEES1M_EEEEENS5_IJNS4_10UnderscoreES1P_S1P_EEEEENS4_23SM90_TMA_LOAD_MULTICASTENS4_14ComposedLayoutINS4_7SwizzleILi3ELi4ELi3EEENS4_25smem_sparse_ptr_flag_bitsILi2ELi16EEENSK_INS5_IJNS5_IJSB_SQ_EEENS5_IJSC_NSA_ILi64EEEEEEEEENS5_IJNS5_IJS1M_SG_EEESN_EEEEEEEvNS4_8identityENS4_13SM90_TMA_LOADENS1T_IS1V_NS4_18smem_ptr_flag_bitsILi16EEENSK_INS5_IJSQ_S1Z_EEENS5_IJS1Z_SB_EEEEEEEvS26_EENS_8epilogue10collective6detail29Sm90TmaWarpSpecializedAdapterINS2G_15DefaultEpilogueIfNS5_IJSB_llEEES2K_NS2F_6thread17LinearCombinationIfLi1EffLNS2L_9ScaleType4KindE0ELNS_15FloatRoundStyleE2EfEENS1_15EpilogueDefaultEEEEEvvEEEEvNT_6ParamsE,(.L_x_312 - _ZN7cutlass13device_kernelINS_4gemm6kernel13GemmUniversalIN4cute5tupleIJiiiiEEENS1_10collective13CollectiveMmaINS1_40MainloopSm90TmaGmmaWarpSpecializedSparseILi2ENS5_IJNS4_1CILi1EEENSA_ILi2EEESB_EEENS1_35KernelTmaWarpSpecializedCooperativeEEENS5_IJNSA_ILi128EEENSA_ILi256EEESG_EEENS_10bfloat16_tENS5_IJNS4_6LayoutINS5_IJiNS5_IJSC_iEEEiEEENS5_IJlNS5_IJSB_SC_EEElEEEEENSK_INS5_IJNS5_IJNS5_IJNSA_ILi8EEESC_NSA_ILi4EEEEEEiEEENS5_IJNS5_IJNSA_ILi16EEESC_SR_EEEiEEEiEEENS5_IJNS5_IJNS5_IJSG_SU_NSA_ILi2048EEEEEENSA_ILi8192EEEEEENS5_IJNS5_IJSB_NSA_ILi1024EEENSA_ILi32EEEEEElEEElEEEEEEEESJ_NS5_IJlSB_lEEENS4_8TiledMMAINS4_8MMA_AtomIJNS4_4SM904GMMA6SPARSE29GMMA_64x256x32_F32BF16BF16_SSILNS1D_5MajorE0ELS1G_0ELNS1D_7ScaleInE1ELS1H_1ELNS1D_9SparseSelE0EEEEEENSK_INS5_IJSC_SB_SB_EEENS5_IJSB_NSA_ILi0EEES1M_EEEEENS5_IJNS4_10UnderscoreES1P_S1P_EEEEENS4_23SM90_TMA_LOAD_MULTICASTENS4_14ComposedLayoutINS4_7SwizzleILi3ELi4ELi3EEENS4_25smem_sparse_ptr_flag_bitsILi2ELi16EEENSK_INS5_IJNS5_IJSB_SQ_EEENS5_IJSC_NSA_ILi64EEEEEEEEENS5_IJNS5_IJS1M_SG_EEESN_EEEEEEEvNS4_8identityENS4_13SM90_TMA_LOADENS1T_IS1V_NS4_18smem_ptr_flag_bitsILi16EEENSK_INS5_IJSQ_S1Z_EEENS5_IJS1Z_SB_EEEEEEEvS26_EENS_8epilogue10collective6detail29Sm90TmaWarpSpecializedAdapterINS2G_15DefaultEpilogueIfNS5_IJSB_llEEES2K_NS2F_6thread17LinearCombinationIfLi1EffLNS2L_9ScaleType4KindE0ELNS_15FloatRoundStyleE2EfEENS1_15EpilogueDefaultEEEEEvvEEEEvNT_6ParamsE)
        .other          _ZN7cutlass13device_kernelINS_4gemm6kernel13GemmUniversalIN4cute5tupleIJiiiiEEENS1_10collective13CollectiveMmaINS1_40MainloopSm90TmaGmmaWarpSpecializedSparseILi2ENS5_IJNS4_1CILi1EEENSA_ILi2EEESB_EEENS1_35KernelTmaWarpSpecializedCooperativeEEENS5_IJNSA_ILi128EEENSA_ILi256EEESG_EEENS_10bfloat16_tENS5_IJNS4_6LayoutINS5_IJiNS5_IJSC_iEEEiEEENS5_IJlNS5_IJSB_SC_EEElEEEEENSK_INS5_IJNS5_IJNS5_IJNSA_ILi8EEESC_NSA_ILi4EEEEEEiEEENS5_IJNS5_IJNSA_ILi16EEESC_SR_EEEiEEEiEEENS5_IJNS5_IJNS5_IJSG_SU_NSA_ILi2048EEEEEENSA_ILi8192EEEEEENS5_IJNS5_IJSB_NSA_ILi1024EEENSA_ILi32EEEEEElEEElEEEEEEEESJ_NS5_IJlSB_lEEENS4_8TiledMMAINS4_8MMA_AtomIJNS4_4SM904GMMA6SPARSE29GMMA_64x256x32_F32BF16BF16_SSILNS1D_5MajorE0ELS1G_0ELNS1D_7ScaleInE1ELS1H_1ELNS1D_9SparseSelE0EEEEEENSK_INS5_IJSC_SB_SB_EEENS5_IJSB_NSA_ILi0EEES1M_EEEEENS5_IJNS4_10UnderscoreES1P_S1P_EEEEENS4_23SM90_TMA_LOAD_MULTICASTENS4_14ComposedLayoutINS4_7SwizzleILi3ELi4ELi3EEENS4_25smem_sparse_ptr_flag_bitsILi2ELi16EEENSK_INS5_IJNS5_IJSB_SQ_EEENS5_IJSC_NSA_ILi64EEEEEEEEENS5_IJNS5_IJS1M_SG_EEESN_EEEEEEEvNS4_8identityENS4_13SM90_TMA_LOADENS1T_IS1V_NS4_18smem_ptr_flag_bitsILi16EEENSK_INS5_IJSQ_S1Z_EEENS5_IJS1Z_SB_EEEEEEEvS26_EENS_8epilogue10collective6detail29Sm90TmaWarpSpecializedAdapterINS2G_15DefaultEpilogueIfNS5_IJSB_llEEES2K_NS2F_6thread17LinearCombinationIfLi1EffLNS2L_9ScaleType4KindE0ELNS_15FloatRoundStyleE2EfEENS1_15EpilogueDefaultEEEEEvvEEEEvNT_6ParamsE,@"STO_CUDA_ENTRY STV_DEFAULT"
_ZN7cutlass13device_kernelINS_4gemm6kernel13GemmUniversalIN4cute5tupleIJiiiiEEENS1_10collective13CollectiveMmaINS1_40MainloopSm90TmaGmmaWarpSpecializedSparseILi2ENS5_IJNS4_1CILi1EEENSA_ILi2EEESB_EEENS1_35KernelTmaWarpSpecializedCooperativeEEENS5_IJNSA_ILi128EEENSA_ILi256EEESG_EEENS_10bfloat16_tENS5_IJNS4_6LayoutINS5_IJiNS5_IJSC_iEEEiEEENS5_IJlNS5_IJSB_SC_EEElEEEEENSK_INS5_IJNS5_IJNS5_IJNSA_ILi8EEESC_NSA_ILi4EEEEEEiEEENS5_IJNS5_IJNSA_ILi16EEESC_SR_EEEiEEEiEEENS5_IJNS5_IJNS5_IJSG_SU_NSA_ILi2048EEEEEENSA_ILi8192EEEEEENS5_IJNS5_IJSB_NSA_ILi1024EEENSA_ILi32EEEEEElEEElEEEEEEEESJ_NS5_IJlSB_lEEENS4_8TiledMMAINS4_8MMA_AtomIJNS4_4SM904GMMA6SPARSE29GMMA_64x256x32_F32BF16BF16_SSILNS1D_5MajorE0ELS1G_0ELNS1D_7ScaleInE1ELS1H_1ELNS1D_9SparseSelE0EEEEEENSK_INS5_IJSC_SB_SB_EEENS5_IJSB_NSA_ILi0EEES1M_EEEEENS5_IJNS4_10UnderscoreES1P_S1P_EEEEENS4_23SM90_TMA_LOAD_MULTICASTENS4_14ComposedLayoutINS4_7SwizzleILi3ELi4ELi3EEENS4_25smem_sparse_ptr_flag_bitsILi2ELi16EEENSK_INS5_IJNS5_IJSB_SQ_EEENS5_IJSC_NSA_ILi64EEEEEEEEENS5_IJNS5_IJS1M_SG_EEESN_EEEEEEEvNS4_8identityENS4_13SM90_TMA_LOADENS1T_IS1V_NS4_18smem_ptr_flag_bitsILi16EEENSK_INS5_IJSQ_S1Z_EEENS5_IJS1Z_SB_EEEEEEEvS26_EENS_8epilogue10collective6detail29Sm90TmaWarpSpecializedAdapterINS2G_15DefaultEpilogueIfNS5_IJSB_llEEES2K_NS2F_6thread17LinearCombinationIfLi1EffLNS2L_9ScaleType4KindE0ELNS_15FloatRoundStyleE2EfEENS1_15EpilogueDefaultEEEEEvvEEEEvNT_6ParamsE:
[----:B------:R-:W-:Y:S01]  /*0000*/  LDC R1, c[0x0][0x28] ;  /* 0x00000a00ff017b82 */ /* 0x000fe20000000800 */
[----:B------:R-:W0:Y:S01]  /*0010*/  S2R R0, SR_TID.X ;  /* 0x0000000000007919 */ /* 0x000e220000002100 */
[----:B------:R-:W-:Y:S01]  /*0020*/  ELECT P0, URZ, PT ;  /* 0x00000000003f782f */ /* 0x000fe20003800000 */
[----:B------:R-:W-:Y:S01]  /*0030*/  BSSY B0, `(.L_x_0) ;  /* 0x0000012000007945 */ /* 0x000fe20003800000 */
[--C-:B0-----:R-:W-:Y:S02]  /*0040*/  SHF.R.U32.HI R2, RZ, 0x5, R0.reuse ;  /* 0x00000005ff027819 */ /* 0x101fe40000011600 */
[----:B------:R-:W-:-:S03]  /*0050*/  SHF.R.U32.HI R6, RZ, 0x7, R0 ;  /* 0x00000007ff067819 */ /* 0x000fc60000011600 */
[----:B------:R-:W0:Y:S04]  /*0060*/  SHFL.IDX PT, R7, R2, RZ, 0x1f ;  /* 0x00001fff02077589 */ /* 0x000e2800000e0000 */
[----:B------:R1:W2:Y:S01]  /*0070*/  SHFL.IDX PT, R3, R6, RZ, 0x1f ;  /* 0x00001fff06037589 */ /* 0x0002a200000e0000 */
[----:B0-----:R-:W-:-:S13]  /*0080*/  ISETP.NE.OR P0, PT, R7, RZ, !P0 ;  /* 0x000000ff0700720c */ /* 0x001fda0004705670 */
[----:B-12---:R-:W-:Y:S05]  /*0090*/  @P0 BRA `(.L_x_1) ;  /* 0x00000000002c0947 */ /* 0x006fea0003800000 */
[----:B------:R-:W-:Y:S02]  /*00a0*/  ULDC.64 UR4, c[0x0][0x198] ;  /* 0x0000660000047ab9 */ /* 0x000fe40000000a00 */
[----:B------:R-:W-:Y:S02]  /*00b0*/  UIADD3 UR6, UP0, UR4, 0xf0, URZ ;  /* 0x000000f004067890 */ /* 0x000fe4000ff1e03f */
[----:B------:R-:W-:Y:S02]  /*00c0*/  UIADD3 UR8, UP1, UR4, 0x1f0, URZ ;  /* 0x000001f004087890 */ /* 0x000fe4000ff3e03f */
[----:B------:R-:W-:Y:S02]  /*00d0*/  UIADD3 UR4, UP2, UR4, 0x2f0, URZ ;  /* 0x000002f004047890 */ /* 0x000fe4000ff5e03f */
[----:B------:R-:W-:Y:S02]  /*00e0*/  UIADD3.X UR7, URZ, UR5, URZ, UP0, !UPT ;  /* 0x000000053f077290 */ /* 0x000fe400087fe43f */
[----:B------:R-:W-:-:S02]  /*00f0*/  UIADD3.X UR9, URZ, UR5, URZ, UP1, !UPT ;  /* 0x000000053f097290 */ /* 0x000fc40008ffe43f */
[----:B------:R-:W-:-:S05]  /*0100*/  UIADD3.X UR5, URZ, UR5, URZ, UP2, !UPT ;  /* 0x000000053f057290 */ /* 0x000fca00097fe43f */
[----:B------:R0:W-:Y:S02]  /*0110*/  UTMACCTL.PF [UR6] ;  /* 0x00000000060079b9 */ /* 0x0001e40008040000 */
[----:B------:R0:W-:Y:S02]  /*0120*/  UTMACCTL.PF [UR8] ;  /* 0x00000000080079b9 */ /* 0x0001e40008040000 */
[----:B------:R0:W-:Y:S02]  /*0130*/  UTMACCTL.PF [UR4] ;  /* 0x00000000040079b9 */ /* 0x0001e40008040000 */
[----:B0-----:R-:W-:Y:S01]  /*0140*/  NOP ;  /* 0x0000000000007918 */ /* 0x001fe20000000000 */
.L_x_1:
[----:B------:R-:W-:Y:S05]  /*0150*/  BSYNC B0 ;  /* 0x0000000000007941 */ /* 0x000fea0003800000 */
.L_x_0:
[----:B------:R-:W0:Y:S02]  /*0160*/  SHFL.IDX PT, R4, R2, RZ, 0x1f ;  /* 0x00001fff02047589 */ /* 0x000e2400000e0000 */
[----:B0-----:R-:W-:-:S13]  /*0170*/  ISETP.NE.AND P0, PT, R4, RZ, PT ;  /* 0x000000ff0400720c */ /* 0x001fda0003f05270 */
[----:B------:R-:W-:Y:S05]  /*0180*/  @P0 BRA `(.L_x_2) ;  /* 0x0000000000480947 */ /* 0x000fea0003800000 */
[----:B------:R-:W0:Y:S01]  /*0190*/  S2UR UR8, SR_CgaCtaId ;  /* 0x00000000000879c3 */ /* 0x000e220000008800 */
[----:B------:R-:W-:Y:S01]  /*01a0*/  UMOV UR4, 0x400 ;  /* 0x0000040000047882 */ /* 0x000fe20000000000 */
[----:B------:R-:W-:Y:S01]  /*01b0*/  UMOV UR5, 0x1 ;  /* 0x0000000100057882 */ /* 0x000fe20000000000 */
[----:B------:R-:W-:Y:S01]  /*01c0*/  UMOV UR6, 0x4 ;  /* 0x0000000400067882 */ /* 0x000fe20000000000 */
[----:B------:R-:W-:Y:S01]  /*01d0*/  ELECT P0, URZ, PT ;  /* 0x00000000003f782f */ /* 0x000fe20003800000 */
[----:B------:R-:W-:-:S04]  /*01e0*/  UIADD3 UR6, -UR6, 0x100000, URZ ;  /* 0x0010000006067890 */ /* 0x000fc8000fffe13f */
[----:B------:R-:W-:Y:S02]  /*01f0*/  USHF.L.U32 UR7, UR6, 0xb, URZ ;  /* 0x0000000b06077899 */ /* 0x000fe4000800063f */
[----:B------:R-:W-:Y:S02]  /*0200*/  USHF.L.U32 UR6, UR6, 0x1, URZ ;  /* 0x0000000106067899 */ /* 0x000fe4000800063f */
[----:B0-----:R-:W-:Y:S02]  /*0210*/  ULEA UR8, UR8, UR4, 0x18 ;  /* 0x0000000408087291 */ /* 0x001fe4000f8ec03f */
[----:B------:R-:W-:-:S04]  /*0220*/  UIADD3 UR4, -UR5, 0x100000, URZ ;  /* 0x0010000005047890 */ /* 0x000fc8000fffe13f */
[----:B------:R-:W-:Y:S02]  /*0230*/  USHF.L.U32 UR5, UR4, 0xb, URZ ;  /* 0x0000000b04057899 */ /* 0x000fe4000800063f */
[----:B------:R-:W-:Y:S01]  /*0240*/  USHF.L.U32 UR4, UR4, 0x1, URZ ;  /* 0x0000000104047899 */ /* 0x000fe2000800063f */
[----:B------:R-:W0:Y:S11]  /*0250*/  FENCE.VIEW.ASYNC.S ;  /* 0x00000000000073c6 */ /* 0x000e360000000000 */
[----:B0-----:R0:W1:Y:S01]  /*0260*/  SYNCS.EXCH.64 URZ, [UR8], UR4 ;  /* 0x00000004083f75b2 */ /* 0x0010620008000100 */
[----:B------:R0:W2:Y:S01]  /*0270*/  SYNCS.EXCH.64 URZ, [UR8+0x10], UR6 ;  /* 0x00001006083f75b2 */ /* 0x0000a20008000100 */
[----:B------:R0:W3:Y:S01]  /*0280*/  SYNCS.EXCH.64 URZ, [UR8+0x8], UR4 ;  /* 0x00000804083f75b2 */ /* 0x0000e20008000100 */
[----:B------:R0:W4:Y:S01]  /*0290*/  SYNCS.EXCH.64 URZ, [UR8+0x18], UR6 ;  /* 0x00001806083f75b2 */ /* 0x0001220008000100 */
[----:B------:R-:W-:Y:S01]  /*02a0*/  NOP ;  /* 0x0000000000007918 */ /* 0x000fe20000000000 */
.L_x_2:
[----:B------:R-:W5:Y:S01]  /*02b0*/  SHFL.IDX PT, R2, R2, RZ, 0x1f ;  /* 0x00001fff02027589 */ /* 0x000f6200000e0000 */
[----:B------:R-:W-:Y:S01]  /*02c0*/  SHF.R.S32.HI R5, RZ, 0x1f, R0 ;  /* 0x0000001fff057819 */ /* 0x000fe20000011400 */
[----:B0-----:R-:W0:Y:S01]  /*02d0*/  S2UR UR8, SR_CTAID.X ;  /* 0x00000000000879c3 */ /* 0x001e220000002500 */
[----:B------:R-:W-:Y:S01]  /*02e0*/  ELECT P0, URZ, PT ;  /* 0x00000000003f782f */ /* 0x000fe20003800000 */
[----:B------:R-:W1:Y:S01]  /*02f0*/  S2R R10, SR_CTAID.Y ;  /* 0x00000000000a7919 */ /* 0x000e620000002600 */
[----:B------:R-:W-:Y:S01]  /*0300*/  LEA.HI R5, R5, R0, RZ, 0x7 ;  /* 0x0000000005057211 */ /* 0x000fe200078f38ff */
[----:B------:R-:W-:Y:S01]  /*0310*/  ULDC UR4, c[0x0][0x154] ;  /* 0x0000550000047ab9 */ /* 0x000fe20000000800 */
[----:B------:R-:W-:Y:S01]  /*0320*/  SHF.R.S32.HI R13, RZ, 0x1f, R4 ;  /* 0x0000001fff0d7819 */ /* 0x000fe20000011404 */
[----:B------:R-:W-:Y:S01]  /*0330*/  NOP ;  /* 0x0000000000007918 */ /* 0x000fe20000000000 */
[----:B------:R-:W-:Y:S01]  /*0340*/  LOP3.LUT R5, R5, 0xffffff80, RZ, 0xc0, !PT ;  /* 0xffffff8005057812 */ /* 0x000fe200078ec0ff */
[----:B------:R-:W2:Y:S01]  /*0350*/  LDC R15, c[0x0][0x140] ;  /* 0x00005000ff0f7b82 */ /* 0x000ea20000000800 */
[----:B------:R-:W-:Y:S01]  /*0360*/  LEA.HI R13, R13, R4, RZ, 0x2 ;  /* 0x000000040d0d7211 */ /* 0x000fe200078f10ff */
[----:B------:R-:W-:-:S02]  /*0370*/  NOP ;  /* 0x0000000000007918 */ /* 0x000fc40000000000 */
[----:B------:R-:W-:Y:S01]  /*0380*/  IMAD.IADD R5, R0, 0x1, -R5 ;  /* 0x0000000100057824 */ /* 0x000fe200078e0a05 */
[----:B------:R-:W-:-:S03]  /*0390*/  LOP3.LUT R13, R13, 0x3ffffffc, RZ, 0xc0, !PT ;  /* 0x3ffffffc0d0d7812 */ /* 0x000fc600078ec0ff */
[----:B------:R-:W3:Y:S01]  /*03a0*/  LDC R12, c[0x0][0x144] ;  /* 0x00005100ff0c7b82 */ /* 0x000ee20000000800 */
[----:B------:R-:W-:Y:S01]  /*03b0*/  SHF.R.S32.HI R8, RZ, 0x1f, R5 ;  /* 0x0000001fff087819 */ /* 0x000fe20000011405 */
[----:B------:R-:W-:Y:S01]  /*03c0*/  IMAD.IADD R4, R4, 0x1, -R13 ;  /* 0x0000000104047824 */ /* 0x000fe200078e0a0d */
[----:B------:R-:W-:Y:S02]  /*03d0*/  LOP3.LUT P2, RZ, R5, 0x7, RZ, 0xc0, !PT ;  /* 0x0000000705ff7812 */ /* 0x000fe4000784c0ff */
[----:B------:R-:W-:Y:S02]  /*03e0*/  LEA.HI R8, R8, R5, RZ, 0x3 ;  /* 0x0000000508087211 */ /* 0x000fe400078f18ff */
[----:B-----5:R-:W-:Y:S01]  /*03f0*/  ISETP.NE.OR P0, PT, R2, RZ, !P0 ;  /* 0x000000ff0200720c */ /* 0x020fe20004705670 */
[----:B------:R-:W5:Y:S01]  /*0400*/  LDC R13, c[0x0][0x148] ;  /* 0x00005200ff0d7b82 */ /* 0x000f620000000800 */
[--C-:B------:R-:W-:Y:S02]  /*0410*/  SHF.R.S32.HI R2, RZ, 0x3, R8.reuse ;  /* 0x00000003ff027819 */ /* 0x100fe40000011408 */
[----:B------:R-:W-:-:S04]  /*0420*/  SHF.R.S32.HI R9, RZ, 0x1f, R8 ;  /* 0x0000001fff097819 */ /* 0x000fc80000011408 */
[----:B------:R-:W-:Y:S02]  /*0430*/  LEA.HI R9, R9, R2, RZ, 0x2 ;  /* 0x0000000209097211 */ /* 0x000fe400078f10ff */
[----:B--2---:R-:W-:Y:S02]  /*0440*/  ISETP.EQ.U32.AND P4, PT, R15, 0x1, PT ;  /* 0x000000010f00780c */ /* 0x004fe40003f82070 */
[----:B-1----:R-:W-:Y:S01]  /*0450*/  I2FP.F32.U32 R8, R10 ;  /* 0x0000000a00087245 */ /* 0x002fe20000201000 */
[----:B------:R-:W-:Y:S01]  /*0460*/  VOTEU.ALL UP0, P0 ;  /* 0x00000000003f7886 */ /* 0x000fe20000000000 */
[----:B------:R-:W-:Y:S01]  /*0470*/  LOP3.LUT R9, R9, 0xfffffffc, RZ, 0xc0, !PT ;  /* 0xfffffffc09097812 */ /* 0x000fe200078ec0ff */
[----:B------:R-:W-:Y:S02]  /*0480*/  VOTEU.ALL UP1, P0 ;  /* 0x00000000003f7886 */ /* 0x000fe40000020000 */
[----:B------:R-:W-:Y:S01]  /*0490*/  FMUL R14, R8, UR4 ;  /* 0x00000004080e7c20 */ /* 0x000fe20008400000 */
[----:B------:R-:W1:Y:S01]  /*04a0*/  @!UP0 S2UR UR7, SR_CgaCtaId ;  /* 0x00000000000789c3 */ /* 0x000e620000008800 */
[----:B0-----:R-:W-:Y:S01]  /*04b0*/  I2FP.F32.U32 R8, UR8 ;  /* 0x0000000800087c45 */ /* 0x001fe20008201000 */
[----:B------:R-:W-:Y:S01]  /*04c0*/  ULDC UR4, c[0x0][0x150] ;  /* 0x0000540000047ab9 */ /* 0x000fe20000000800 */
[----:B------:R-:W-:Y:S01]  /*04d0*/  IMAD.IADD R9, R2, 0x1, -R9 ;  /* 0x0000000102097824 */ /* 0x000fe200078e0a09 */
[----:B------:R-:W-:Y:S01]  /*04e0*/  SHF.R.S32.HI R2, RZ, 0x1f, R7 ;  /* 0x0000001fff027819 */ /* 0x000fe20000011407 */
[----:B------:R-:W0:Y:S01]  /*04f0*/  F2I.U32.TRUNC.NTZ R14, R14 ;  /* 0x0000000e000e7305 */ /* 0x000e22000020f000 */
[----:B------:R-:W-:Y:S01]  /*0500*/  FMUL R8, R8, UR4 ;  /* 0x0000000408087c20 */ /* 0x000fe20008400000 */
[----:B------:R-:W-:Y:S01]  /*0510*/  IMAD R4, R4, 0x4, R9 ;  /* 0x0000000404047824 */ /* 0x000fe200078e0209 */
[----:B------:R-:W-:Y:S01]  /*0520*/  LEA.HI R2, R2, R7, RZ, 0x2 ;  /* 0x0000000702027211 */ /* 0x000fe200078f10ff */
[----:B------:R-:W-:Y:S01]  /*0530*/  UMOV UR4, 0x20 ;  /* 0x0000002000047882 */ /* 0x000fe20000000000 */
[----:B------:R-:W-:Y:S01]  /*0540*/  @!UP0 UMOV UR6, 0x400 ;  /* 0x0000040000068882 */ /* 0x000fe20000000000 */
[----:B------:R-:W-:Y:S01]  /*0550*/  IMAD.SHL.U32 R9, R4, 0x4, RZ ;  /* 0x0000000404097824 */ /* 0x000fe200078e00ff */
[----:B------:R-:W-:Y:S01]  /*0560*/  LOP3.LUT R2, R2, 0xfffffffc, RZ, 0xc0, !PT ;  /* 0xfffffffc02027812 */ /* 0x000fe200078ec0ff */
[----:B------:R-:W2:Y:S01]  /*0570*/  F2I.U32.TRUNC.NTZ R8, R8 ;  /* 0x0000000800087305 */ /* 0x000ea2000020f000 */
[----:B------:R-:W-:-:S04]  /*0580*/  @!UP0 UIADD3 UR4, -UR4, 0x100000, URZ ;  /* 0x0010000004048890 */ /* 0x000fc8000fffe13f */
[----:B------:R-:W-:Y:S02]  /*0590*/  @!UP0 USHF.L.U32 UR5, UR4, 0xb, URZ ;  /* 0x0000000b04058899 */ /* 0x000fe4000800063f */
[----:B------:R-:W-:Y:S01]  /*05a0*/  @!UP0 USHF.L.U32 UR4, UR4, 0x1, URZ ;  /* 0x0000000104048899 */ /* 0x000fe2000800063f */
[----:B------:R-:W-:Y:S01]  /*05b0*/  LOP3.LUT R5, R4, 0xc, R9, 0x78, !PT ;  /* 0x0000000c04057812 */ /* 0x000fe200078e7809 */
[----:B------:R-:W-:Y:S02]  /*05c0*/  IMAD.IADD R7, R7, 0x1, -R2 ;  /* 0x0000000107077824 */ /* 0x000fe400078e0a02 */
[----:B0-----:R-:W-:-:S03]  /*05d0*/  IMAD.MOV R22, RZ, RZ, -R14 ;  /* 0x000000ffff167224 */ /* 0x001fc600078e0a0e */
[----:B------:R-:W-:Y:S01]  /*05e0*/  ISETP.NE.AND P1, PT, R7, 0x3, PT ;  /* 0x000000030700780c */ /* 0x000fe20003f25270 */
[----:B-1----:R-:W-:Y:S01]  /*05f0*/  @!UP0 ULEA UR6, UR7, UR6, 0x18 ;  /* 0x0000000607068291 */ /* 0x002fe2000f8ec03f */
[----:B-----5:R-:W-:Y:S02]  /*0600*/  IMAD R2, R13, R22, R10 ;  /* 0x000000160d027224 */ /* 0x020fe400078e020a */
[----:B------:R-:W-:Y:S01]  /*0610*/  ISETP.EQ.OR P1, PT, R7, RZ, !P1 ;  /* 0x000000ff0700720c */ /* 0x000fe20004f22670 */
[----:B------:R-:W-:Y:S01]  /*0620*/  VOTEU.ALL UP0, P0 ;  /* 0x00000000003f7886 */ /* 0x000fe20000000000 */
[----:B--2---:R-:W-:Y:S01]  /*0630*/  IMAD.MOV R9, RZ, RZ, -R8 ;  /* 0x000000ffff097224 */ /* 0x004fe200078e0a08 */
[----:B------:R-:W-:Y:S01]  /*0640*/  ISETP.LT.U32.AND P0, PT, R5, 0x2, !P2 ;  /* 0x000000020500780c */ /* 0x000fe20005701070 */
[C---:B------:R-:W-:Y:S01]  /*0650*/  VIADD R8, R3.reuse, 0xffffffff ;  /* 0xffffffff03087836 */ /* 0x040fe20000000000 */
[----:B------:R-:W-:Y:S01]  /*0660*/  ISETP.NE.AND P3, PT, R2, R5, PT ;  /* 0x000000050200720c */ /* 0x000fe20003f65270 */
[----:B---3--:R-:W-:Y:S01]  /*0670*/  IMAD R9, R12, R9, UR8 ;  /* 0x000000080c097e24 */ /* 0x008fe2000f8e0209 */
[----:B------:R-:W-:-:S02]  /*0680*/  ISETP.EQ.AND P1, PT, R3, RZ, P1 ;  /* 0x000000ff0300720c */ /* 0x000fc40000f22270 */
[----:B------:R-:W-:Y:S01]  /*0690*/  ISETP.GE.U32.AND P5, PT, R8, 0x2, PT ;  /* 0x000000020800780c */ /* 0x000fe20003fa6070 */
[----:B------:R-:W0:Y:S02]  /*06a0*/  FENCE.VIEW.ASYNC.S ;  /* 0x00000000000073c6 */ /* 0x000e240000000000 */
[----:B0-----:R0:W1:Y:S01]  /*06b0*/  @!UP0 SYNCS.EXCH.64 URZ, [UR6+0x30], UR4 ;  /* 0x00003004063f85b2 */ /* 0x0010620008000100 */
[----:B------:R-:W-:Y:S02]  /*06c0*/  ISETP.EQ.OR P3, PT, R9, RZ, !P3 ;  /* 0x000000ff0900720c */ /* 0x000fe40005f62670 */
[----:B------:R-:W-:Y:S02]  /*06d0*/  SEL R4, RZ, 0x1, !P1 ;  /* 0x00000001ff047807 */ /* 0x000fe40004800000 */
[----:B------:R-:W-:Y:S02]  /*06e0*/  ISETP.NE.AND P2, PT, R3, RZ, PT ;  /* 0x000000ff0300720c */ /* 0x000fe40003f45270 */
[----:B------:R-:W-:-:S02]  /*06f0*/  PLOP3.LUT P0, PT, P0, P3, PT, 0x80, 0x0 ;  /* 0x000000000000781c */ /* 0x000fc40000707070 */
[----:B------:R-:W-:Y:S01]  /*0700*/  SEL R4, R4, 0x2, P5 ;  /* 0x0000000204047807 */ /* 0x000fe20002800000 */
[----:B------:R0:W2:Y:S01]  /*0710*/  @!UP1 SYNCS.EXCH.64 URZ, [UR6+0x38], UR4 ;  /* 0x00003804063f95b2 */ /* 0x0000a20008000100 */
[----:B------:R-:W-:Y:S01]  /*0720*/  NOP ;  /* 0x0000000000007918 */ /* 0x000fe20000000000 */
[----:B------:R-:W-:Y:S08]  /*0730*/  @!P4 BRA `(.L_x_3) ;  /* 0x000000000008c947 */ /* 0x000ff00003800000 */
[----:B-12-4-:R-:W-:Y:S01]  /*0740*/  UCGABAR_ARV ;  /* 0x00000000000079c7 */ /* 0x016fe20008000000 */
[----:B------:R-:W-:Y:S05]  /*0750*/  BRA `(.L_x_4) ;  /* 0x0000000000047947 */ /* 0x000fea0003800000 */
.L_x_3:
[----:B-12-4-:R-:W-:Y:S01]  /*0760*/  NOP ;  /* 0x0000000000007918 */ /* 0x016fe20000000000 */
.L_x_4:
[----:B------:R-:W1:Y:S01]  /*0770*/  LDC R2, c[0x0][0x75c] ;  /* 0x0001d700ff027b82 */ /* 0x000e620000000800 */
[----:B------:R-:W-:Y:S01]  /*0780*/  IMAD.MOV.U32 R3, RZ, RZ, RZ ;  /* 0x000000ffff037224 */ /* 0x000fe200078e00ff */
[----:B-1----:R-:W-:Y:S01]  /*0790*/  ISETP.NE.AND P3, PT, R2, 0x1, PT ;  /* 0x000000010200780c */ /* 0x002fe20003f65270 */
[----:B------:R-:W-:-:S12]  /*07a0*/  IMAD.U32 R2, RZ, RZ, UR8 ;  /* 0x00000008ff027e24 */ /* 0x000fd8000f8e00ff */
[----:B------:R-:W1:Y:S01]  /*07b0*/  @P3 LDC R17, c[0x0][0x10] ;  /* 0x00000400ff113b82 */ /* 0x000e620000000800 */
[----:B------:R-:W-:Y:S02]  /*07c0*/  @P3 IMAD.MOV.U32 R11, RZ, RZ, RZ ;  /* 0x000000ffff0b3224 */ /* 0x000fe400078e00ff */
[----:B------:R-:W-:-:S05]  /*07d0*/  @P3 IMAD.MOV.U32 R19, RZ, RZ, RZ ;  /* 0x000000ffff133224 */ /* 0x000fca00078e00ff */
[----:B------:R-:W2:Y:S01]  /*07e0*/  @!P3 LDC R15, c[0x0][0xc] ;  /* 0x00000300ff0fbb82 */ /* 0x000ea20000000800 */
[----:B-1----:R-:W-:-:S04]  /*07f0*/  @P3 IMAD.WIDE.U32 R16, R17, UR8, R10 ;  /* 0x0000000811103c25 */ /* 0x002fc8000f8e000a */
[----:B--2---:R-:W-:-:S04]  /*0800*/  @!P3 IMAD.WIDE.U32 R14, R10, R15, R2 ;  /* 0x0000000f0a0eb225 */ /* 0x004fc800078e0002 */
[----:B------:R-:W-:Y:S02]  /*0810*/  @P3 IMAD.MOV.U32 R2, RZ, RZ, R16 ;  /* 0x000000ffff023224 */ /* 0x000fe400078e0010 */
[----:B------:R-:W-:Y:S02]  /*0820*/  @P3 IMAD.IADD R3, R17, 0x1, R19 ;  /* 0x0000000111033824 */ /* 0x000fe400078e0213 */
[----:B------:R-:W-:Y:S02]  /*0830*/  @!P3 IMAD.MOV.U32 R2, RZ, RZ, R14 ;  /* 0x000000ffff02b224 */ /* 0x000fe400078e000e */
[----:B------:R-:W-:Y:S01]  /*0840*/  @!P3 IMAD.MOV.U32 R3, RZ, RZ, R15 ;  /* 0x000000ffff03b224 */ /* 0x000fe200078e000f */
[----:B------:R-:W-:Y:S06]  /*0850*/  @!P4 BRA `(.L_x_5) ;  /* 0x00000000000cc947 */ /* 0x000fec0003800000 */
[----:B------:R-:W-:Y:S01]  /*0860*/  UCGABAR_WAIT ;  /* 0x0000000000007dc7 */ /* 0x000fe20008000000 */
[----:B------:R-:W-:Y:S01]  /*0870*/  CCTL.IVALL ;  /* 0x00000000ff00798f */ /* 0x000fe20002000000 */
[----:B------:R-:W-:Y:S05]  /*0880*/  BRA `(.L_x_6) ;  /* 0x0000000000047947 */ /* 0x000fea0003800000 */
.L_x_5:
[----:B------:R-:W-:Y:S06]  /*0890*/  BAR.SYNC.DEFER_BLOCKING 0x0 ;  /* 0x0000000000007b1d */ /* 0x000fec0000010000 */
.L_x_6:
[----:B------:R-:W-:Y:S05]  /*08a0*/  @!P2 BRA `(.L_x_7) ;  /* 0x000000ac009ca947 */ /* 0x000fea0003800000 */
[----:B------:R-:W-:-:S13]  /*08b0*/  ISETP.GT.U32.AND P1, PT, R8, 0x1, PT ;  /* 0x000000010800780c */ /* 0x000fda0003f24070 */
[----:B0-----:R-:W-:Y:S05]  /*08c0*/  @P1 EXIT ;  /* 0x000000000000194d */ /* 0x001fea0003800000 */
[----:B------:R-:W-:Y:S01]  /*08d0*/  ULDC.64 UR4, c[0x0][0x750] ;  /* 0x0001d40000047ab9 */ /* 0x000fe20000000a00 */
[----:B------:R-:W-:Y:S01]  /*08e0*/  PRMT R14, RZ, 0x7610, R14 ;  /* 0x00007610ff0e7816 */ /* 0x000fe2000000000e */
[----:B------:R-:W-:Y:S01]  /*08f0*/  IMAD.MOV.U32 R12, RZ, RZ, -0x1 ;  /* 0xffffffffff0c7424 */ /* 0x000fe200078e00ff */
[----:B------:R-:W-:Y:S01]  /*0900*/  ISETP.GE.U32.AND P1, PT, R2, UR4, PT ;  /* 0x0000000402007c0c */ /* 0x000fe2000bf26070 */
[----:B------:R-:W-:Y:S02]  /*0910*/  IMAD.MOV.U32 R8, RZ, RZ, -0x1 ;  /* 0xffffffffff087424 */ /* 0x000fe400078e00ff */
[----:B------:R-:W-:Y:S01]  /*0920*/  IMAD.MOV.U32 R7, RZ, RZ, -0x1 ;  /* 0xffffffffff077424 */ /* 0x000fe200078e00ff */
[----:B------:R-:W-:-:S13]  /*0930*/  ISETP.GE.U32.AND.EX P1, PT, R3, UR5, PT, P1 ;  /* 0x0000000503007c0c */ /* 0x000fda000bf26110 */
[----:B------:R-:W-:Y:S05]  /*0940*/  @P1 BRA `(.L_x_8) ;  /* 0x0000000400281947 */ /* 0x000fea0003800000 */
[----:B------:R-:W0:Y:S01]  /*0950*/  LDC.64 R24, c[0x0][0x728] ;  /* 0x0001ca00ff187b82 */ /* 0x000e220000000a00 */
[----:B------:R-:W-:Y:S02]  /*0960*/  IMAD.MOV.U32 R14, RZ, RZ, R2 ;  /* 0x000000ffff0e7224 */ /* 0x000fe400078e0002 */
[----:B------:R-:W-:-:S05]  /*0970*/  IMAD.MOV.U32 R15, RZ, RZ, R3 ;  /* 0x000000ffff0f7224 */ /* 0x000fca00078e0003 */
[----:B------:R-:W1:Y:S08]  /*0980*/  LDC R8, c[0x0][0x730] ;  /* 0x0001cc00ff087b82 */ /* 0x000e700000000800 */
[----:B------:R-:W2:Y:S01]  /*0990*/  LDC.64 R26, c[0x0][0x720] ;  /* 0x0001c800ff1a7b82 */ /* 0x000ea20000000a00 */
[----:B0-----:R-:W-:-:S04]  /*09a0*/  ISETP.NE.U32.AND P1, PT, R24, RZ, PT ;  /* 0x000000ff1800720c */ /* 0x001fc80003f25070 */
[----:B------:R-:W-:-:S13]  /*09b0*/  ISETP.NE.AND.EX P1, PT, R25, RZ, PT, P1 ;  /* 0x000000ff1900720c */ /* 0x000fda0003f25310 */
[----:B-12---:R-:W-:Y:S05]  /*09c0*/  @!P1 BRA `(.L_x_9) ;  /* 0x0000000000289947 */ /* 0x006fea0003800000 */
[----:B------:R-:W0:Y:S02]  /*09d0*/  LDC R7, c[0x0][0x734] ;  /* 0x0001cd00ff077b82 */ /* 0x000e240000000800 */
[----:B0-----:R-:W-:-:S05]  /*09e0*/  IADD3 R7, P1, R2, R7, RZ ;  /* 0x0000000702077210 */ /* 0x001fca0007f3e0ff */
[----:B------:R-:W-:-:S04]  /*09f0*/  IMAD.X R21, RZ, RZ, R3, P1 ;  /* 0x000000ffff157224 */ /* 0x000fc800008e0603 */
[----:B------:R-:W-:-:S04]  /*0a00*/  IMAD.WIDE.U32 R14, R21, R24, RZ ;  /* 0x00000018150e7225 */ /* 0x000fc800078e00ff */
[----:B------:R-:W-:-:S04]  /*0a10*/  IMAD.WIDE.U32 R16, P1, R7, R25, R14 ;  /* 0x0000001907107225 */ /* 0x000fc8000782000e */
[----:B------:R-:W-:-:S04]  /*0a20*/  IMAD.WIDE.U32 R14, R7, R24, RZ ;  /* 0x00000018070e7225 */ /* 0x000fc800078e00ff */
[----:B------:R-:W-:Y:S01]  /*0a30*/  IMAD.X R19, RZ, RZ, RZ, P1 ;  /* 0x000000ffff137224 */ /* 0x000fe200008e06ff */
[----:B------:R-:W-:Y:S01]  /*0a40*/  IADD3 RZ, P1, R15, R16, RZ ;  /* 0x000000100fff7210 */ /* 0x000fe20007f3e0ff */
[----:B------:R-:W-:-:S04]  /*0a50*/  IMAD.MOV.U32 R18, RZ, RZ, R17 ;  /* 0x000000ffff127224 */ /* 0x000fc800078e0011 */
[----:B------:R-:W-:-:S08]  /*0a60*/  IMAD.WIDE.U32.X R14, R21, R25, R18, P1 ;  /* 0x00000019150e7225 */ /* 0x000fd000008e0412 */
.L_x_9:
[----:B------:R-:W0:Y:S01]  /*0a70*/  LDC.64 R24, c[0x0][0x740] ;  /* 0x0001d000ff187b82 */ /* 0x000e220000000a00 */
[--C-:B------:R-:W-:Y:S01]  /*0a80*/  SHF.R.U64 R28, R14, R8, R15.reuse ;  /* 0x000000080e1c7219 */ /* 0x100fe2000000120f */
[----:B------:R-:W-:Y:S01]  /*0a90*/  IMAD R30, R13, R22, R10 ;  /* 0x000000160d1e7224 */ /* 0x000fe200078e020a */
[----:B------:R-:W-:Y:S02]  /*0aa0*/  SHF.R.U32.HI R7, RZ, R8, R15 ;  /* 0x00000008ff077219 */ /* 0x000fe4000001160f */
[----:B------:R-:W-:-:S03]  /*0ab0*/  IADD3 R11, P1, RZ, -R28, RZ ;  /* 0x8000001cff0b7210 */ /* 0x000fc60007f3e0ff */
[----:B------:R-:W1:Y:S02]  /*0ac0*/  LDC R12, c[0x0][0x718] ;  /* 0x0001c600ff0c7b82 */ /* 0x000e640000000800 */
[----:B------:R-:W-:Y:S02]  /*0ad0*/  IMAD.X R7, RZ, RZ, ~R7, P1 ;  /* 0x000000ffff077224 */ /* 0x000fe400008e0e07 */
[----:B------:R-:W-:-:S04]  /*0ae0*/  IMAD.WIDE.U32 R14, R11, R26, R2 ;  /* 0x0000001a0b0e7225 */ /* 0x000fc800078e0002 */
[----:B------:R-:W2:Y:S01]  /*0af0*/  LDC R18, c[0x0][0x708] ;  /* 0x0001c200ff127b82 */ /* 0x000ea20000000800 */
[----:B------:R-:W-:-:S04]  /*0b00*/  IMAD R8, R7, R26, RZ ;  /* 0x0000001a07087224 */ /* 0x000fc800078e02ff */
[----:B------:R-:W-:-:S03]  /*0b10*/  IMAD R7, R11, R27, R8 ;  /* 0x0000001b0b077224 */ /* 0x000fc600078e0208 */
[----:B------:R-:W3:Y:S01]  /*0b20*/  LDC R19, c[0x0][0x758] ;  /* 0x0001d600ff137b82 */ /* 0x000ee20000000800 */
[----:B------:R-:W-:Y:S01]  /*0b30*/  IMAD.IADD R7, R15, 0x1, R7 ;  /* 0x000000010f077824 */ /* 0x000fe200078e0207 */
[----:B0-----:R-:W-:-:S04]  /*0b40*/  ISETP.NE.U32.AND P1, PT, R24, RZ, PT ;  /* 0x000000ff1800720c */ /* 0x001fc80003f25070 */
[----:B------:R-:W-:Y:S02]  /*0b50*/  ISETP.NE.AND.EX P1, PT, R25, RZ, PT, P1 ;  /* 0x000000ff1900720c */ /* 0x000fe40003f25310 */
[----:B------:R-:W0:Y:S01]  /*0b60*/  LDC R20, c[0x0][0x700] ;  /* 0x0001c000ff147b82 */ /* 0x000e220000000800 */
[-CC-:B-1----:R-:W-:Y:S02]  /*0b70*/  SHF.R.U64 R16, R14, R12.reuse, R7.reuse ;  /* 0x0000000c0e107219 */ /* 0x182fe40000001207 */
[----:B------:R-:W-:Y:S01]  /*0b80*/  SHF.R.U32.HI R7, RZ, R12, R7 ;  /* 0x0000000cff077219 */ /* 0x000fe20000011607 */
[----:B------:R-:W-:-:S04]  /*0b90*/  IMAD.MOV.U32 R12, RZ, RZ, -0x1 ;  /* 0xffffffffff0c7424 */ /* 0x000fc800078e00ff */
[----:B------:R-:W1:Y:S01]  /*0ba0*/  LDC R21, c[0x0][0x748] ;  /* 0x0001d200ff157b82 */ /* 0x000e620000000800 */
[-CC-:B--2---:R-:W-:Y:S02]  /*0bb0*/  SHF.R.U64 R27, R16, R18.reuse, R7.reuse ;  /* 0x00000012101b7219 */ /* 0x184fe40000001207 */
[----:B------:R-:W-:Y:S01]  /*0bc0*/  SHF.R.U32.HI R8, RZ, R18, R7 ;  /* 0x00000012ff087219 */ /* 0x000fe20000011607 */
[----:B------:R-:W-:-:S04]  /*0bd0*/  IMAD.MOV.U32 R18, RZ, RZ, 0x1 ;  /* 0x00000001ff127424 */ /* 0x000fc800078e00ff */
[----:B------:R-:W2:Y:S01]  /*0be0*/  LDC R23, c[0x0][0x738] ;  /* 0x0001ce00ff177b82 */ /* 0x000ea20000000800 */
[-CC-:B---3--:R-:W-:Y:S02]  /*0bf0*/  SHF.R.U64 R22, R27, R19.reuse, R8.reuse ;  /* 0x000000131b167219 */ /* 0x188fe40000001208 */
[-C--:B------:R-:W-:Y:S02]  /*0c00*/  SHF.L.U32 R7, R12, R19.reuse, RZ ;  /* 0x000000130c077219 */ /* 0x080fe400000006ff */
[----:B------:R-:W-:Y:S01]  /*0c10*/  SHF.R.U32.HI R11, RZ, R19, R8 ;  /* 0x00000013ff0b7219 */ /* 0x000fe20000011608 */
[----:B------:R-:W-:Y:S01]  /*0c20*/  IMAD.MOV.U32 R10, RZ, RZ, R22 ;  /* 0x000000ffff0a7224 */ /* 0x000fe200078e0016 */
[----:B------:R-:W-:Y:S01]  /*0c30*/  LOP3.LUT R8, RZ, R7, RZ, 0x33, !PT ;  /* 0x00000007ff087212 */ /* 0x000fe200078e33ff */
[----:B------:R-:W3:Y:S01]  /*0c40*/  LDC R26, c[0x0][0x710] ;  /* 0x0001c400ff1a7b82 */ /* 0x000ee20000000800 */
[----:B------:R-:W-:Y:S05]  /*0c50*/  @!P1 BRA `(.L_x_10) ;  /* 0x0000000000289947 */ /* 0x000fea0003800000 */
[----:B------:R-:W4:Y:S02]  /*0c60*/  LDC R7, c[0x0][0x74c] ;  /* 0x0001d300ff077b82 */ /* 0x000f240000000800 */
[----:B----4-:R-:W-:-:S05]  /*0c70*/  IADD3 R7, P1, R22, R7, RZ ;  /* 0x0000000716077210 */ /* 0x010fca0007f3e0ff */
        /* <DEDUP_REMOVED lines=8> */
.L_x_10:
[----:B-1----:R-:W-:Y:S01]  /*0d00*/  SHF.R.U64 R10, R10, R21, R11 ;  /* 0x000000150a0a7219 */ /* 0x002fe2000000120b */
[----:B0-----:R-:W-:Y:S01]  /*0d10*/  VIADD R11, R20, 0xffffffff ;  /* 0xffffffff140b7836 */ /* 0x001fe20000000000 */
[----:B------:R-:W-:Y:S01]  /*0d20*/  SHF.L.U32 R7, R18, R19, RZ ;  /* 0x0000001312077219 */ /* 0x000fe200000006ff */
[----:B------:R-:W-:Y:S01]  /*0d30*/  IMAD.MOV.U32 R14, RZ, RZ, 0x1 ;  /* 0x00000001ff0e7424 */ /* 0x000fe200078e00ff */
[----:B------:R-:W-:Y:S01]  /*0d40*/  LOP3.LUT R8, R27, R8, RZ, 0xc0, !PT ;  /* 0x000000081b087212 */ /* 0x000fe200078ec0ff */
[----:B------:R-:W-:Y:S01]  /*0d50*/  IMAD.MOV R12, RZ, RZ, -R10 ;  /* 0x000000ffff0c7224 */ /* 0x000fe200078e0a0a */
[----:B------:R-:W-:Y:S02]  /*0d60*/  SEL R9, R9, R30, !P3 ;  /* 0x0000001e09097207 */ /* 0x000fe40005800000 */
[----:B------:R-:W-:Y:S01]  /*0d70*/  LOP3.LUT R11, R16, R11, RZ, 0xc0, !PT ;  /* 0x0000000b100b7212 */ /* 0x000fe200078ec0ff */
[----:B------:R-:W-:Y:S02]  /*0d80*/  IMAD R8, R7, R10, R8 ;  /* 0x0000000a07087224 */ /* 0x000fe400078e0208 */
[----:B--2---:R-:W-:-:S02]  /*0d90*/  IMAD R7, R12, R23, R22 ;  /* 0x000000170c077224 */ /* 0x004fc400078e0216 */
[----:B---3--:R-:W-:Y:S02]  /*0da0*/  IMAD R9, R8, R26, R9 ;  /* 0x0000001a08097224 */ /* 0x008fe400078e0209 */
[----:B------:R-:W-:Y:S02]  /*0db0*/  IMAD R12, R7, R20, R11 ;  /* 0x00000014070c7224 */ /* 0x000fe400078e020b */
[----:B------:R-:W-:-:S03]  /*0dc0*/  IMAD.MOV.U32 R7, RZ, RZ, R28 ;  /* 0x000000ffff077224 */ /* 0x000fc600078e001c */
[----:B------:R-:W-:Y:S02]  /*0dd0*/  SEL R8, R12, R9, !P3 ;  /* 0x000000090c087207 */ /* 0x000fe40005800000 */
[----:B------:R-:W-:-:S07]  /*0de0*/  SEL R12, R9, R12, !P3 ;  /* 0x0000000c090c7207 */ /* 0x000fce0005800000 */
.L_x_8:
[----:B------:R-:W-:-:S08]  /*0df0*/  NOP ;  /* 0x0000000000007918 */ /* 0x000fd00000000000 */
[----:B------:R-:W0:Y:S02]  /*0e00*/  USETMAXREG.TRY_ALLOC.CTAPOOL UP0, 0xe8 ;  /* 0x000000e8000079c8 */ /* 0x000e240008000600 */
[----:B0-----:R-:W-:-:S13]  /*0e10*/  PLOP3.LUT P1, PT, PT, PT, UP0, 0x80, 0x0 ;  /* 0x000000000000781c */ /* 0x001fda0003f2f008 */
[----:B------:R-:W-:Y:S05]  /*0e20*/  @!P1 BRA `(.L_x_8) ;  /* 0xfffffffc00f09947 */ /* 0x000fea000383ffff */
[----:B------:R-:W-:Y:S01]  /*0e30*/  ULDC.64 UR4, c[0x0][0x698] ;  /* 0x0001a60000047ab9 */ /* 0x000fe20000000a00 */
[----:B------:R-:W-:Y:S01]  /*0e40*/  ULDC.64 UR14, c[0x0][0x208] ;  /* 0x00008200000e7ab9 */ /* 0x000fe20000000a00 */
[----:B------:R-:W-:-:S04]  /*0e50*/  ISETP.NE.U32.AND P1, PT, RZ, UR4, PT ;  /* 0x00000004ff007c0c */ /* 0x000fc8000bf25070 */
[----:B------:R-:W-:-:S13]  /*0e60*/  ISETP.NE.AND.EX P1, PT, RZ, UR5, PT, P1 ;  /* 0x00000005ff007c0c */ /* 0x000fda000bf25310 */
[----:B------:R-:W-:Y:S05]  /*0e70*/  @!P1 BRA `(.L_x_11) ;  /* 0x00000000001c9947 */ /* 0x000fea0003800000 */
[----:B------:R-:W0:Y:S02]  /*0e80*/  LDC.64 R10, c[0x0][0x698] ;  /* 0x0001a600ff0a7b82 */ /* 0x000e240000000a00 */
[----:B0-----:R-:W2:Y:S02]  /*0e90*/  LDG.E.64 R10, desc[UR14][R10.64] ;  /* 0x0000000e0a0a7981 */ /* 0x001ea4000c1e1b00 */
[----:B--2---:R-:W-:-:S04]  /*0ea0*/  ISETP.NE.U32.AND P1, PT, R10, RZ, PT ;  /* 0x000000ff0a00720c */ /* 0x004fc80003f25070 */
[----:B------:R-:W-:-:S13]  /*0eb0*/  ISETP.NE.AND.EX P1, PT, R11, RZ, PT, P1 ;  /* 0x000000ff0b00720c */ /* 0x000fda0003f25310 */
[----:B------:R-:W-:Y:S05]  /*0ec0*/  @!P1 BRA `(.L_x_11) ;  /* 0x0000000000089947 */ /* 0x000fea0003800000 */
[----:B------:R0:W5:Y:S01]  /*0ed0*/  LD.E R9, desc[UR14][R10.64] ;  /* 0x0000000e0a097980 */ /* 0x000162000c101900 */
[----:B------:R-:W-:Y:S05]  /*0ee0*/  BRA `(.L_x_12) ;  /* 0x0000000000207947 */ /* 0x000fea0003800000 */
.L_x_11:
[----:B------:R-:W-:Y:S02]  /*0ef0*/  ULDC.64 UR4, c[0x0][0x688] ;  /* 0x0001a20000047ab9 */ /* 0x000fe40000000a00 */
[----:B------:R-:W-:-:S04]  /*0f00*/  ISETP.NE.U32.AND P1, PT, RZ, UR4, PT ;  /* 0x00000004ff007c0c */ /* 0x000fc8000bf25070 */
[----:B------:R-:W-:-:S13]  /*0f10*/  ISETP.NE.AND.EX P1, PT, RZ, UR5, PT, P1 ;  /* 0x00000005ff007c0c */ /* 0x000fda000bf25310 */
[----:B------:R-:W-:Y:S05]  /*0f20*/  @!P1 BRA `(.L_x_13) ;  /* 0x00000000000c9947 */ /* 0x000fea0003800000 */
[----:B------:R-:W0:Y:S02]  /*0f30*/  LDC.64 R10, c[0x0][0x688] ;  /* 0x0001a200ff0a7b82 */ /* 0x000e240000000a00 */
[----:B0-----:R1:W5:Y:S01]  /*0f40*/  LDG.E R9, desc[UR14][R10.64] ;  /* 0x0000000e0a097981 */ /* 0x001362000c1e1900 */
[----:B------:R-:W-:Y:S05]  /*0f50*/  BRA `(.L_x_12) ;  /* 0x0000000000047947 */ /* 0x000fea0003800000 */
.L_x_13:
[----:B------:R-:W2:Y:S02]  /*0f60*/  LDC R9, c[0x0][0x680] ;  /* 0x0001a000ff097b82 */ /* 0x000ea40000000800 */
.L_x_12:
[----:B------:R-:W-:Y:S02]  /*0f70*/  ULDC.64 UR4, c[0x0][0x6a0] ;  /* 0x0001a80000047ab9 */ /* 0x000fe40000000a00 */
[----:B------:R-:W-:-:S04]  /*0f80*/  ISETP.NE.U32.AND P1, PT, RZ, UR4, PT ;  /* 0x00000004ff007c0c */ /* 0x000fc8000bf25070 */
[----:B------:R-:W-:-:S13]  /*0f90*/  ISETP.NE.AND.EX P1, PT, RZ, UR5, PT, P1 ;  /* 0x00000005ff007c0c */ /* 0x000fda000bf25310 */
[----:B------:R-:W-:Y:S05]  /*0fa0*/  @!P1 BRA `(.L_x_14) ;  /* 0x00000000001c9947 */ /* 0x000fea0003800000 */
[----:B01----:R-:W0:Y:S02]  /*0fb0*/  LDC.64 R10, c[0x0][0x6a0] ;  /* 0x0001a800ff0a7b82 */ /* 0x003e240000000a00 */
[----:B0-----:R-:W3:Y:S02]  /*0fc0*/  LDG.E.64 R10, desc[UR14][R10.64] ;  /* 0x0000000e0a0a7981 */ /* 0x001ee4000c1e1b00 */
[----:B---3--:R-:W-:-:S04]  /*0fd0*/  ISETP.NE.U32.AND P1, PT, R10, RZ, PT ;  /* 0x000000ff0a00720c */ /* 0x008fc80003f25070 */
[----:B------:R-:W-:-:S13]  /*0fe0*/  ISETP.NE.AND.EX P1, PT, R11, RZ, PT, P1 ;  /* 0x000000ff0b00720c */ /* 0x000fda0003f25310 */
[----:B------:R-:W-:Y:S05]  /*0ff0*/  @!P1 BRA `(.L_x_14) ;  /* 0x0000000000089947 */ /* 0x000fea0003800000 */
[----:B------:R0:W5:Y:S01]  /*1000*/  LD.E R10, desc[UR14][R10.64] ;  /* 0x0000000e0a0a7980 */ /* 0x000162000c101900 */
[----:B------:R-:W-:Y:S05]  /*1010*/  BRA `(.L_x_15) ;  /* 0x0000000000207947 */ /* 0x000fea0003800000 */
.L_x_14:
[----:B------:R-:W-:Y:S02]  /*1020*/  ULDC.64 UR4, c[0x0][0x690] ;  /* 0x0001a40000047ab9 */ /* 0x000fe40000000a00 */
[----:B------:R-:W-:-:S04]  /*1030*/  ISETP.NE.U32.AND P1, PT, RZ, UR4, PT ;  /* 0x00000004ff007c0c */ /* 0x000fc8000bf25070 */
[----:B------:R-:W-:-:S13]  /*1040*/  ISETP.NE.AND.EX P1, PT, RZ, UR5, PT, P1 ;  /* 0x00000005ff007c0c */ /* 0x000fda000bf25310 */
[----:B------:R-:W-:Y:S05]  /*1050*/  @!P1 BRA `(.L_x_16) ;  /* 0x00000000000c9947 */ /* 0x000fea0003800000 */
[----:B01----:R-:W0:Y:S02]  /*1060*/  LDC.64 R10, c[0x0][0x690] ;  /* 0x0001a400ff0a7b82 */ /* 0x003e240000000a00 */
[----:B0-----:R1:W5:Y:S01]  /*1070*/  LDG.E R10, desc[UR14][R10.64] ;  /* 0x0000000e0a0a7981 */ /* 0x001362000c1e1900 */
[----:B------:R-:W-:Y:S05]  /*1080*/  BRA `(.L_x_15) ;  /* 0x0000000000047947 */ /* 0x000fea0003800000 */
.L_x_16:
[----:B01----:R-:W3:Y:S02]  /*1090*/  LDC R10, c[0x0][0x684] ;  /* 0x0001a100ff0a7b82 */ /* 0x003ee40000000800 */
.L_x_15:
[----:B------:R-:W-:-:S13]  /*10a0*/  LOP3.LUT P1, RZ, R14, 0xff, RZ, 0xc0, !PT ;  /* 0x000000ff0eff7812 */ /* 0x000fda000782c0ff */
[----:B------:R-:W-:Y:S05]  /*10b0*/  @!P1 EXIT ;  /* 0x000000000000994d */ /* 0x000fea0003800000 */
[----:B------:R-:W-:Y:S01]  /*10c0*/  ULDC UR4, c[0x0][0x28c] ;  /* 0x0000a30000047ab9 */ /* 0x000fe20000000800 */
[----:B------:R-:W-:Y:S01]  /*10d0*/  LOP3.LUT R158, R4, 0x1, RZ, 0xfc, !PT ;  /* 0x00000001049e7812 */ /* 0x000fe200078efcff */
[----:B------:R-:W-:-:S04]  /*10e0*/  UIADD3 UR4, UR4, 0x7f, URZ ;  /* 0x0000007f04047890 */ /* 0x000fc8000fffe03f */
[----:B------:R-:W-:-:S04]  /*10f0*/  USHF.R.S32.HI UR5, URZ, 0x1f, UR4 ;  /* 0x0000001f3f057899 */ /* 0x000fc80008011404 */
[----:B------:R-:W-:-:S03]  /*1100*/  ULEA.HI UR5, UR5, UR4, URZ, 0x7 ;  /* 0x0000000405057291 */ /* 0x000fc6000f8f383f */
[----:B------:R-:W-:Y:S01]  /*1110*/  UMOV UR4, URZ ;  /* 0x0000003f00047c82 */ /* 0x000fe20008000000 */
[----:B------:R-:W-:-:S03]  /*1120*/  USHF.R.S32.HI UR6, URZ, 0x7, UR5 ;  /* 0x000000073f067899 */ /* 0x000fc60008011405 */
[----:B------:R-:W-:-:S09]  /*1130*/  UMOV UR5, URZ ;  /* 0x0000003f00057c82 */ /* 0x000fd20008000000 */
.L_x_281:
[----:B01----:R-:W-:Y:S02]  /*1140*/  LOP3.LUT R11, R0, 0x80, RZ, 0xc0, !PT ;  /* 0x00000080000b7812 */ /* 0x003fe400078ec0ff */
[----:B------:R-:W-:Y:S02]  /*1150*/  CS2R R150, SRZ ;  /* 0x0000000000967805 */ /* 0x000fe4000001ff00 */
[----:B------:R-:W-:Y:S02]  /*1160*/  CS2R R24, SRZ ;  /* 0x0000000000187805 */ /* 0x000fe4000001ff00 */
[----:B---3--:R-:W-:Y:S02]  /*1170*/  CS2R R26, SRZ ;  /* 0x00000000001a7805 */ /* 0x008fe4000001ff00 */
[----:B------:R-:W-:Y:S02]  /*1180*/  SHF.R.U32.HI R13, RZ, 0x7, R11 ;  /* 0x00000007ff0d7819 */ /* 0x000fe4000001160b */
[----:B------:R-:W-:-:S02]  /*1190*/  CS2R R28, SRZ ;  /* 0x00000000001c7805 */ /* 0x000fc4000001ff00 */
[----:B------:R-:W-:Y:S02]  /*11a0*/  VIMNMX R11, RZ, UR6, PT ;  /* 0x00000006ff0b7c48 */ /* 0x000fe4000bfe0100 */
[----:B------:R-:W-:Y:S02]  /*11b0*/  CS2R R30, SRZ ;  /* 0x00000000001e7805 */ /* 0x000fe4000001ff00 */
[----:B------:R-:W-:Y:S02]  /*11c0*/  CS2R R32, SRZ ;  /* 0x0000000000207805 */ /* 0x000fe4000001ff00 */
[----:B------:R-:W-:Y:S01]  /*11d0*/  CS2R R34, SRZ ;  /* 0x0000000000227805 */ /* 0x000fe2000001ff00 */
[----:B------:R-:W0:Y:S01]  /*11e0*/  SHFL.IDX PT, R13, R13, RZ, 0x1f ;  /* 0x00001fff0d0d7589 */ /* 0x000e2200000e0000 */
[----:B------:R-:W-:Y:S02]  /*11f0*/  IADD3 R11, -R11, UR6, RZ ;  /* 0x000000060b0b7c10 */ /* 0x000fe4000fffe1ff */
[----:B------:R-:W-:-:S02]  /*1200*/  CS2R R36, SRZ ;  /* 0x0000000000247805 */ /* 0x000fc4000001ff00 */
[----:B------:R-:W-:Y:S02]  /*1210*/  CS2R R38, SRZ ;  /* 0x0000000000267805 */ /* 0x000fe4000001ff00 */
[----:B------:R-:W-:Y:S02]  /*1220*/  CS2R R40, SRZ ;  /* 0x0000000000287805 */ /* 0x000fe4000001ff00 */
[----:B------:R-:W-:Y:S02]  /*1230*/  ISETP.GE.AND P1, PT, R11, 0x1, PT ;  /* 0x000000010b00780c */ /* 0x000fe40003f26270 */
[----:B------:R-:W-:Y:S02]  /*1240*/  CS2R R42, SRZ ;  /* 0x00000000002a7805 */ /* 0x000fe4000001ff00 */
[----:B------:R-:W-:Y:S02]  /*1250*/  CS2R R44, SRZ ;  /* 0x00000000002c7805 */ /* 0x000fe4000001ff00 */
[----:B------:R-:W-:-:S02]  /*1260*/  CS2R R46, SRZ ;  /* 0x00000000002e7805 */ /* 0x000fc4000001ff00 */
[----:B------:R-:W-:Y:S02]  /*1270*/  CS2R R48, SRZ ;  /* 0x0000000000307805 */ /* 0x000fe4000001ff00 */
[----:B------:R-:W-:Y:S02]  /*1280*/  CS2R R50, SRZ ;  /* 0x0000000000327805 */ /* 0x000fe4000001ff00 */
[----:B------:R-:W-:Y:S02]  /*1290*/  CS2R R52, SRZ ;  /* 0x0000000000347805 */ /* 0x000fe4000001ff00 */
        /* <DEDUP_REMOVED lines=12> */
[----:B0-----:R-:W-:Y:S02]  /*1360*/  R2UR UR7, R13 ;  /* 0x000000000d0772ca */ /* 0x001fe400000e0000 */
        /* <DEDUP_REMOVED lines=35> */
[----:B------:R-:W-:Y:S01]  /*15a0*/  CS2R R148, SRZ ;  /* 0x0000000000947805 */ /* 0x000fe2000001ff00 */
[----:B--2-45:R-:W-:Y:S06]  /*15b0*/  @!P1 BRA `(.L_x_17) ;  /* 0x00000004006c9947 */ /* 0x034fec0003800000 */
[----:B------:R-:W0:Y:S01]  /*15c0*/  S2UR UR10, SR_CgaCtaId ;  /* 0x00000000000a79c3 */ /* 0x000e220000008800 */
[----:B------:R-:W-:Y:S01]  /*15d0*/  ULEA.HI UR8, UR7, UR7, URZ, 0x1 ;  /* 0x0000000707087291 */ /* 0x000fe2000f8f083f */
[----:B------:R-:W-:Y:S01]  /*15e0*/  IMAD.U32 R18, RZ, RZ, UR4 ;  /* 0x00000004ff127e24 */ /* 0x000fe2000f8e00ff */
[----:B------:R-:W-:Y:S01]  /*15f0*/  UMOV UR9, 0x400 ;  /* 0x0000040000097882 */ /* 0x000fe20000000000 */
[----:B------:R-:W-:Y:S01]  /*1600*/  IMAD.U32 R13, RZ, RZ, UR5 ;  /* 0x00000005ff0d7e24 */ /* 0x000fe2000f8e00ff */
[----:B------:R-:W-:Y:S02]  /*1610*/  ULOP3.LUT UR8, UR8, 0x7fffe, URZ, 0xc0, !UPT ;  /* 0x0007fffe08087892 */ /* 0x000fe4000f8ec03f */
[----:B------:R-:W-:Y:S02]  /*1620*/  UPLOP3.LUT UP0, UPT, UPT, UPT, UPT, 0x40, 0x0 ;  /* 0x000000000000789c */ /* 0x000fe40003f0e870 */
[----:B------:R-:W-:Y:S01]  /*1630*/  UIADD3 UR8, UR7, -UR8, URZ ;  /* 0x8000000807087290 */ /* 0x000fe2000fffe03f */
[----:B------:R-:W-:Y:S01]  /*1640*/  UMOV UR12, UR5 ;  /* 0x00000005000c7c82 */ /* 0x000fe20008000000 */
[----:B0-----:R-:W-:-:S04]  /*1650*/  ULEA UR9, UR10, UR9, 0x18 ;  /* 0x000000090a097291 */ /* 0x001fc8000f8ec03f */
[----:B------:R-:W-:-:S04]  /*1660*/  ULEA UR8, UR8, UR9, 0xd ;  /* 0x0000000908087291 */ /* 0x000fc8000f8e683f */
[----:B------:R-:W-:-:S04]  /*1670*/  UIADD3 UR8, UR8, 0x100, URZ ;  /* 0x0000010008087890 */ /* 0x000fc8000fffe03f */
[----:B------:R-:W-:-:S04]  /*1680*/  USHF.R.U32.HI UR8, URZ, 0x4, UR8 ;  /* 0x000000043f087899 */ /* 0x000fc80008011608 */
[----:B------:R-:W-:-:S12]  /*1690*/  ULOP3.LUT UR7, UR8, 0x3fff, URZ, 0xc0, !UPT ;  /* 0x00003fff08077892 */ /* 0x000fd8000f8ec03f */
.L_x_24:
[----:B------:R-:W-:-:S13]  /*16a0*/  ISETP.NE.AND P2, PT, R158, 0x3, PT ;  /* 0x000000039e00780c */ /* 0x000fda0003f45270 */
[----:B01--4-:R-:W-:Y:S05]  /*16b0*/  @!P2 BRA `(.L_x_18) ;  /* 0x000000000004a947 */ /* 0x013fea0003800000 */
[----:B------:R-:W-:Y:S01]  /*16c0*/  BPT.TRAP 0x1 ;  /* 0x000000040000795c */ /* 0x000fe20000300000 */
.L_x_18:
[----:B------:R-:W0:Y:S01]  /*16d0*/  S2UR UR9, SR_CgaCtaId ;  /* 0x00000000000979c3 */ /* 0x000e220000008800 */
[----:B------:R-:W-:Y:S01]  /*16e0*/  UMOV UR8, 0x400 ;  /* 0x0000040000087882 */ /* 0x000fe20000000000 */
[----:B------:R-:W-:Y:S01]  /*16f0*/  SHF.L.U32 R16, R18, 0x1f, RZ ;  /* 0x0000001f12107819 */ /* 0x000fe200000006ff */
[----:B0-----:R-:W-:-:S04]  /*1700*/  ULEA UR17, UR9, UR8, 0x18 ;  /* 0x0000000809117291 */ /* 0x001fc8000f8ec03f */
[----:B------:R-:W-:-:S09]  /*1710*/  ULEA UR8, UR12, UR17, 0x3 ;  /* 0x000000110c087291 */ /* 0x000fd2000f8e183f */
[----:B------:R0:W1:Y:S01]  /*1720*/  SYNCS.PHASECHK.TRANS64.TRYWAIT P1, [UR8], R16 ;  /* 0x00000010ff0075a7 */ /* 0x0000620008020148 */
[----:B------:R-:W-:Y:S05]  /*1730*/  @!P2 BRA `(.L_x_19) ;  /* 0x000000000004a947 */ /* 0x000fea0003800000 */
[----:B------:R-:W-:Y:S01]  /*1740*/  BPT.TRAP 0x1 ;  /* 0x000000040000795c */ /* 0x000fe20000300000 */
.L_x_19:
[C---:B------:R-:W-:Y:S02]  /*1750*/  IMAD.SHL.U32 R14, R0.reuse, 0x40, RZ ;  /* 0x00000040000e7824 */ /* 0x040fe400078e00ff */
[C---:B------:R-:W-:Y:S02]  /*1760*/  IMAD.SHL.U32 R15, R0.reuse, 0x400, RZ ;  /* 0x00000400000f7824 */ /* 0x040fe400078e00ff */
[----:B------:R-:W-:Y:S01]  /*1770*/  IMAD.SHL.U32 R17, R0, 0x20, RZ ;  /* 0x0000002000117824 */ /* 0x000fe200078e00ff */
[----:B------:R-:W-:-:S04]  /*1780*/  LOP3.LUT R14, R14, 0x3800, RZ, 0xc0, !PT ;  /* 0x000038000e0e7812 */ /* 0x000fc800078ec0ff */
[----:B------:R-:W-:Y:S01]  /*1790*/  LOP3.LUT R14, R14, 0x400, R15, 0xf8, !PT ;  /* 0x000004000e0e7812 */ /* 0x000fe200078ef80f */
[----:B------:R-:W-:-:S03]  /*17a0*/  IMAD.U32 R15, RZ, RZ, UR12 ;  /* 0x0000000cff0f7e24 */ /* 0x000fc6000f8e00ff */
[----:B------:R-:W-:-:S04]  /*17b0*/  LOP3.LUT R14, R14, 0x380, R17, 0xf8, !PT ;  /* 0x000003800e0e7812 */ /* 0x000fc800078ef811 */
[----:B------:R-:W-:-:S05]  /*17c0*/  SHF.R.U32.HI R14, RZ, 0x3, R14 ;  /* 0x00000003ff0e7819 */ /* 0x000fca000001160e */
[----:B------:R-:W-:Y:S01]  /*17d0*/  IMAD R14, R15, 0x800, R14 ;  /* 0x000008000f0e7824 */ /* 0x000fe200078e020e */
[----:B-1----:R-:W-:Y:S06]  /*17e0*/  @P1 BRA `(.L_x_20) ;  /* 0x0000000000081947 */ /* 0x002fec0003800000 */
[----:B------:R-:W1:Y:S02]  /*17f0*/  SYNCS.PHASECHK.TRANS64.TRYWAIT P1, [UR8], R16 ;  /* 0x00000010ff0075a7 */ /* 0x000e640008020148 */
[----:B-1----:R-:W-:Y:S05]  /*1800*/  @!P1 BRA `(.L_x_21) ;  /* 0x000000b400409947 */ /* 0x002fea0003800000 */
.L_x_20:
[----:B------:R-:W4:Y:S01]  /*1810*/  LDS.128 R152, [R14+UR17+0x28100] ;  /* 0x028100110e987984 */ /* 0x000f220008000c00 */
[----:B------:R-:W-:Y:S02]  /*1820*/  UIADD3 UR8, UR17, 0x8100, URZ ;  /* 0x0000810011087890 */ /* 0x000fe4000fffe03f */
[----:B------:R-:W-:Y:S02]  /*1830*/  ULOP3.LUT UR13, UR7, 0x10000, URZ, 0xfc, !UPT ;  /* 0x00010000070d7892 */ /* 0x000fe4000f8efc3f */
[----:B------:R-:W-:Y:S02]  /*1840*/  USHF.R.U32.HI UR8, URZ, 0x4, UR8 ;  /* 0x000000043f087899 */ /* 0x000fe40008011608 */
[----:B------:R-:W-:Y:S02]  /*1850*/  ULEA UR13, UR12, UR13, 0xa ;  /* 0x0000000d0c0d7291 */ /* 0x000fe4000f8e503f */
[----:B------:R-:W-:Y:S01]  /*1860*/  ULOP3.LUT UR8, UR8, 0x3fff, URZ, 0xc0, !UPT ;  /* 0x00003fff08087892 */ /* 0x000fe2000f8ec03f */
[----:B------:R-:W-:Y:S01]  /*1870*/  UMOV UR9, 0x40000040 ;  /* 0x4000004000097882 */ /* 0x000fe20000000000 */
[----:B------:R-:W-:-:S02]  /*1880*/  UMOV UR11, 0x40000040 ;  /* 0x40000040000b7882 */ /* 0x000fc40000000000 */
[----:B------:R-:W-:-:S04]  /*1890*/  ULOP3.LUT UR8, UR8, 0x10000, URZ, 0xfc, !UPT ;  /* 0x0001000008087892 */ /* 0x000fc8000f8efc3f */
[----:B------:R-:W-:-:S03]  /*18a0*/  ULEA UR16, UR12, UR8, 0xc ;  /* 0x000000080c107291 */ /* 0x000fc6000f8e603f */
[----:B------:R-:W-:-:S04]  /*18b0*/  UMOV UR8, UR13 ;  /* 0x0000000d00087c82 */ /* 0x000fc80008000000 */
[----:B------:R-:W-:Y:S01]  /*18c0*/  UMOV UR10, UR16 ;  /* 0x00000010000a7c82 */ /* 0x000fe20008000000 */
[----:B----4-:R-:W-:-:S06]  /*18d0*/  WARPGROUP.ARRIVE ;  /* 0x00000000000079c5 */ /* 0x010fcc0000000000 */
[----:B------:R-:W-:Y:S01]  /*18e0*/  HGMMA.SP.64x256x32.F32.BF16 R24, gdesc[UR8], R24, UP0, R152, 0x0 ;  /* 0x0be09800081879f0 */ /* 0x000fe2000bf01a18 */
[----:B------:R-:W-:Y:S02]  /*18f0*/  UIADD3 UR8, UR13, 0x2, URZ ;  /* 0x000000020d087890 */ /* 0x000fe4000fffe03f */
[----:B------:R-:W-:Y:S01]  /*1900*/  UIADD3 UR10, UR16, 0x4, URZ ;  /* 0x00000004100a7890 */ /* 0x000fe2000fffe03f */
[----:B------:R-:W-:Y:S01]  /*1910*/  UMOV UR9, 0x40000040 ;  /* 0x4000004000097882 */ /* 0x000fe20000000000 */
[----:B------:R-:W-:-:S15]  /*1920*/  UMOV UR11, 0x40000040 ;  /* 0x40000040000b7882 */ /* 0x000fde0000000000 */
[----:B------:R-:W-:-:S12]  /*1930*/  NOP ;  /* 0x0000000000007918 */ /* 0x000fd80000000000 */
[----:B------:R-:W-:Y:S01]  /*1940*/  HGMMA.SP.64x256x32.F32.BF16 R24, gdesc[UR8], R24, R153, 0x0 ;  /* 0x0be09900081879f0 */ /* 0x000fe20008701a18 */
        /* <DEDUP_REMOVED lines=11> */
[----:B------:R-:W-:Y:S03]  /*1a00*/  HGMMA.SP.64x256x32.F32.BF16 R24, gdesc[UR8], R24, R155, 0x0, gsb0 ;  /* 0x0be09b00081879f0 */ /* 0x000fe60008001a18 */
[----:B------:R-:W-:Y:S02]  /*1a10*/  WARPGROUP.DEPBAR.LE gsb0, 0x0 ;  /* 0x00008000000079c5 */ /* 0x000fe40000010000 */
[----:B------:R-:W-:Y:S05]  /*1a20*/  @!P2 BRA `(.L_x_22) ;  /* 0x000000000004a947 */ /* 0x000fea0003800000 */
[----:B------:R-:W-:Y:S01]  /*1a30*/  BPT.TRAP 0x1 ;  /* 0x000000040000795c */ /* 0x000fe20000300000 */
.L_x_22:
[----:B------:R-:W-:Y:S02]  /*1a40*/  @P0 LEA R14, R13, UR17, 0x3 ;  /* 0x000000110d0e0c11 */ /* 0x000fe4000f8e18ff */
[----:B------:R-:W-:-:S03]  /*1a50*/  ISETP.GT.U32.AND P1, PT, R4, 0x1, PT ;  /* 0x000000010400780c */ /* 0x000fc60003f24070 */
[----:B------:R-:W-:-:S05]  /*1a60*/  @P0 VIADD R14, R14, 0x10 ;  /* 0x000000100e0e0836 */ /* 0x000fca0000000000 */
[----:B------:R-:W-:-:S04]  /*1a70*/  @P0 PRMT R14, R5, 0x654, R14 ;  /* 0x00000654050e0816 */ /* 0x000fc8000000000e */
[----:B------:R4:W-:Y:S01]  /*1a80*/  @P0 SYNCS.ARRIVE.TRANS64.RED.A1T0 RZ, [R14+URZ], RZ ;  /* 0x000000ff0eff09a7 */ /* 0x0009e2000810043f */
[----:B------:R-:W-:Y:S05]  /*1a90*/  @P1 BRA `(.L_x_23) ;  /* 0x0000000000041947 */ /* 0x000fea0003800000 */
[----:B------:R-:W-:Y:S01]  /*1aa0*/  BPT.TRAP 0x1 ;  /* 0x000000040000795c */ /* 0x000fe20000300000 */
.L_x_23:
[----:B------:R-:W-:Y:S01]  /*1ab0*/  UIADD3 UR12, UR12, 0x1, URZ ;  /* 0x000000010c0c7890 */ /* 0x000fe2000fffe03f */
[----:B------:R-:W-:Y:S01]  /*1ac0*/  ISETP.GT.AND P2, PT, R11, 0x1, PT ;  /* 0x000000010b00780c */ /* 0x000fe20003f44270 */
[----:B------:R-:W-:Y:S02]  /*1ad0*/  VIADD R13, R13, 0x1 ;  /* 0x000000010d0d7836 */ /* 0x000fe40000000000 */
[----:B------:R-:W-:Y:S01]  /*1ae0*/  UISETP.NE.AND UP0, UPT, UR12, 0x2, UPT ;  /* 0x000000020c00788c */ /* 0x000fe2000bf05270 */
[----:B------:R-:W-:Y:S02]  /*1af0*/  VIADD R11, R11, 0xffffffff ;  /* 0xffffffff0b0b7836 */ /* 0x000fe40000000000 */
[C---:B------:R-:W-:Y:S01]  /*1b00*/  ISETP.NE.AND P1, PT, R13.reuse, 0x2, PT ;  /* 0x000000020d00780c */ /* 0x040fe20003f25270 */
[----:B------:R-:W-:Y:S02]  /*1b10*/  USEL UR8, URZ, 0x1, UP0 ;  /* 0x000000013f087887 */ /* 0x000fe40008000000 */
[----:B------:R-:W-:Y:S01]  /*1b20*/  USEL UR12, UR12, URZ, UP0 ;  /* 0x0000003f0c0c7287 */ /* 0x000fe20008000000 */
[----:B------:R-:W-:Y:S01]  /*1b30*/  SEL R13, R13, RZ, P1 ;  /* 0x000000ff0d0d7207 */ /* 0x000fe20000800000 */
[----:B------:R-:W-:-:S02]  /*1b40*/  UPLOP3.LUT UP0, UPT, UPT, UPT, UPT, 0x80, 0x0 ;  /* 0x000000000000789c */ /* 0x000fc40003f0f070 */
[----:B------:R-:W-:Y:S01]  /*1b50*/  LOP3.LUT R18, R18, UR8, RZ, 0x3c, !PT ;  /* 0x0000000812127c12 */ /* 0x000fe2000f8e3cff */
[----:B------:R-:W-:Y:S08]  /*1b60*/  @P2 BRA `(.L_x_24) ;  /* 0xfffffff800cc2947 */ /* 0x000ff0000383ffff */
.L_x_17:
[----:B------:R-:W2:Y:S01]  /*1b70*/  LDC R18, c[0x0][0x288] ;  /* 0x0000a200ff127b82 */ /* 0x000ea20000000800 */
[----:B------:R-:W-:Y:S01]  /*1b80*/  LOP3.LUT R11, R0, 0x60, RZ, 0xc0, !PT ;  /* 0x00000060000b7812 */ /* 0x000fe200078ec0ff */
[----:B------:R-:W-:Y:S01]  /*1b90*/  UIADD3 UR5, UR6, UR5, URZ ;  /* 0x0000000506057290 */ /* 0x000fe2000fffe03f */
[----:B------:R-:W-:Y:S01]  /*1ba0*/  SHF.R.U32.HI R13, RZ, 0x2, R0 ;  /* 0x00000002ff0d7819 */ /* 0x000fe20000011600 */
[----:B------:R-:W-:Y:S01]  /*1bb0*/  IMAD.SHL.U32 R19, R8, 0x100, RZ ;  /* 0x0000010008137824 */ /* 0x000fe200078e00ff */
[----:B------:R-:W-:Y:S01]  /*1bc0*/  SHF.R.U32.HI R11, RZ, 0x5, R11 ;  /* 0x00000005ff0b7819 */ /* 0x000fe2000001160b */
[----:B------:R-:W-:Y:S01]  /*1bd0*/  USHF.R.U32.HI UR7, URZ, 0x1, UR5 ;  /* 0x000000013f077899 */ /* 0x000fe20008011605 */
[----:B----4-:R-:W-:Y:S01]  /*1be0*/  LOP3.LUT R14, R13, 0x7, RZ, 0xc0, !PT ;  /* 0x000000070d0e7812 */ /* 0x010fe200078ec0ff */
[----:B------:R-:W-:Y:S01]  /*1bf0*/  ULDC UR10, c[0x0][0x284] ;  /* 0x0000a100000a7ab9 */ /* 0x000fe20000000800 */
[----:B------:R-:W-:Y:S01]  /*1c00*/  SHF.R.S32.HI R20, RZ, 0x1f, R7 ;  /* 0x0000001fff147819 */ /* 0x000fe20000011407 */
[C---:B-1----:R-:W-:Y:S01]  /*1c10*/  IMAD.SHL.U32 R15, R11.reuse, 0x10, RZ ;  /* 0x000000100b0f7824 */ /* 0x042fe200078e00ff */
[----:B------:R-:W-:Y:S01]  /*1c20*/  ULOP3.LUT UR7, UR7, 0x1, URZ, 0xc0, !UPT ;  /* 0x0000000107077892 */ /* 0x000fe2000f8ec03f */
[----:B0-----:R-:W-:Y:S01]  /*1c30*/  IMAD R16, R11, -0x10, -R14 ;  /* 0xfffffff00b107824 */ /* 0x001fe200078e0a0e */
[----:B------:R-:W-:Y:S01]  /*1c40*/  SHF.R.U32.HI R11, RZ, 0x1, R0 ;  /* 0x00000001ff0b7819 */ /* 0x000fe20000011600 */
[----:B------:R-:W-:Y:S01]  /*1c50*/  ULDC.64 UR8, c[0x0][0x6d0] ;  /* 0x0001b40000087ab9 */ /* 0x000fe20000000a00 */
[----:B------:R-:W-:Y:S01]  /*1c60*/  LOP3.LUT R14, R15, 0xfffffff0, R14, 0xe2, !PT ;  /* 0xfffffff00f0e7812 */ /* 0x000fe200078ee20e */
[----:B------:R-:W-:Y:S01]  /*1c70*/  IMAD.SHL.U32 R15, R12, 0x80, RZ ;  /* 0x000000800c0f7824 */ /* 0x000fe200078e00ff */
[----:B------:R-:W-:Y:S01]  /*1c80*/  UISETP.GT.U32.AND UP0, UPT, UR5, 0x1, UPT ;  /* 0x000000010500788c */ /* 0x000fe2000bf04070 */
[----:B------:R-:W-:Y:S01]  /*1c90*/  LOP3.LUT R13, R6, 0x1, RZ, 0xc0, !PT ;  /* 0x00000001060d7812 */ /* 0x000fe200078ec0ff */
[----:B------:R-:W-:Y:S01]  /*1ca0*/  UISETP.NE.U32.AND UP1, UPT, UR7, 0x1, UPT ;  /* 0x000000010700788c */ /* 0x000fe2000bf25070 */
[----:B------:R-:W-:Y:S01]  /*1cb0*/  LOP3.LUT R14, R14, 0x40, R11, 0xf8, !PT ;  /* 0x000000400e0e7812 */ /* 0x000fe200078ef80b */
[----:B------:R-:W-:Y:S01]  /*1cc0*/  IMAD R12, R20, UR8, RZ ;  /* 0x00000008140c7c24 */ /* 0x000fe2000f8e02ff */
[----:B------:R-:W-:Y:S01]  /*1cd0*/  UISETP.LT.U32.AND UP0, UPT, UR6, 0x2, UP0 ;  /* 0x000000020600788c */ /* 0x000fe20008701070 */
[----:B------:R-:W-:Y:S01]  /*1ce0*/  IMAD R16, R13, -0x40, R16 ;  /* 0xffffffc00d107824 */ /* 0x000fe200078e0210 */
[----:B--2---:R-:W-:Y:S01]  /*1cf0*/  ISETP.GE.AND P1, PT, R19, R18, PT ;  /* 0x000000121300720c */ /* 0x004fe20003f26270 */
[----:B------:R-:W-:Y:S01]  /*1d00*/  UISETP.GT.U32.AND UP1, UPT, UR6, 0x1, !UP1 ;  /* 0x000000010600788c */ /* 0x000fe2000cf24070 */
[----:B------:R-:W-:Y:S01]  /*1d10*/  LOP3.LUT R152, R14, R15, RZ, 0xfc, !PT ;  /* 0x0000000f0e987212 */ /* 0x000fe200078efcff */
[----:B------:R-:W-:Y:S01]  /*1d20*/  IMAD R17, R7, UR9, R12 ;  /* 0x0000000907117c24 */ /* 0x000fe2000f8e020c */
[----:B------:R-:W-:Y:S01]  /*1d30*/  ISETP.GE.OR P1, PT, R15, UR10, P1 ;  /* 0x0000000a0f007c0c */ /* 0x000fe20008f26670 */
[----:B------:R-:W-:Y:S01]  /*1d40*/  USEL UR7, URZ, 0x1, !UP1 ;  /* 0x000000013f077887 */ /* 0x000fe2000c800000 */
[----:B------:R-:W-:Y:S01]  /*1d50*/  SHF.R.S32.HI R153, RZ, 0x1f, R152 ;  /* 0x0000001fff997819 */ /* 0x000fe20000011498 */
[----:B------:R-:W-:Y:S01]  /*1d60*/  ULOP3.LUT UR5, UR5, 0x1, URZ, 0xc0, !UPT ;  /* 0x0000000105057892 */ /* 0x000fe2000f8ec03f */
[----:B------:R-:W-:Y:S01]  /*1d70*/  LOP3.LUT R11, R0, 0x3, RZ, 0xc0, !PT ;  /* 0x00000003000b7812 */ /* 0x000fe200078ec0ff */
[----:B------:R-:W-:-:S02]  /*1d80*/  WARPGROUP.DEPBAR.LE gsb0, 0x0 ;  /* 0x00008000000079c5 */ /* 0x000fc40000010000 */
[----:B------:R-:W-:Y:S01]  /*1d90*/  IMAD.WIDE.U32 R12, R7, UR8, R152 ;  /* 0x00000008070c7c25 */ /* 0x000fe2000f8e0098 */
[----:B------:R-:W-:-:S03]  /*1da0*/  USEL UR8, URZ, 0x1, !UP0 ;  /* 0x000000013f087887 */ /* 0x000fc6000c000000 */
[----:B------:R-:W-:Y:S01]  /*1db0*/  IMAD R14, R11, -0x2, R18 ;  /* 0xfffffffe0b0e7824 */ /* 0x000fe200078e0212 */
[----:B------:R-:W-:Y:S01]  /*1dc0*/  ULOP3.LUT UR4, UR7, UR4, UR8, 0x96, !UPT ;  /* 0x0000000407047292 */ /* 0x000fe2000f8e9608 */
[----:B------:R-:W-:Y:S01]  /*1dd0*/  IADD3 R11, -R15, UR10, R16 ;  /* 0x0000000a0f0b7c10 */ /* 0x000fe2000fffe110 */
[----:B------:R-:W-:Y:S02]  /*1de0*/  IMAD.MOV.U32 R16, RZ, RZ, R12 ;  /* 0x000000ffff107224 */ /* 0x000fe400078e000c */
[----:B------:R-:W-:Y:S02]  /*1df0*/  IMAD.IADD R17, R13, 0x1, R17 ;  /* 0x000000010d117824 */ /* 0x000fe400078e0211 */
[----:B------:R-:W-:Y:S01]  /*1e00*/  IMAD.IADD R12, R14, 0x1, -R19 ;  /* 0x000000010e0c7824 */ /* 0x000fe200078e0a13 */
[----:B------:R-:W-:Y:S06]  /*1e10*/  @P1 BRA `(.L_x_25) ;  /* 0x0000009000981947 */ /* 0x000fec0003800000 */
[----:B------:R-:W0:Y:S01]  /*1e20*/  LDC.64 R14, c[0x0][0x6c8] ;  /* 0x0001b200ff0e7b82 */ /* 0x000e220000000a00 */
[----:B---3-5:R-:W-:Y:S01]  /*1e30*/  FSETP.NEU.AND P2, PT, R10, RZ, PT ;  /* 0x000000ff0a00720b */ /* 0x028fe20003f4d000 */
[----:B------:R-:W-:Y:S01]  /*1e40*/  IMAD.WIDE R18, R8, 0x100, RZ ;  /* 0x0000010008127825 */ /* 0x000fe200078e02ff */
[----:B------:R-:W-:Y:S01]  /*1e50*/  ISETP.GT.AND P1, PT, R12, RZ, PT ;  /* 0x000000ff0c00720c */ /* 0x000fe20003f24270 */
[----:B------:R-:W-:Y:S02]  /*1e60*/  BSSY B0, `(.L_x_25) ;  /* 0x0000921000007945 */ /* 0x000fe40003800000 */
[----:B------:R-:W-:Y:S01]  /*1e70*/  IMAD.SHL.U32 R13, R0, 0x2, RZ ;  /* 0x00000002000d7824 */ /* 0x000fe200078e00ff */
[----:B------:R-:W-:-:S04]  /*1e80*/  ISETP.GT.AND P4, PT, R11, RZ, P1 ;  /* 0x000000ff0b00720c */ /* 0x000fc80000f84270 */
[----:B------:R-:W-:Y:S01]  /*1e90*/  LOP3.LUT R161, R18, 0x6, R13, 0xf8, !PT ;  /* 0x0000000612a17812 */ /* 0x000fe200078ef80d */
[----:B0-----:R-:W-:-:S04]  /*1ea0*/  IMAD R8, R19, R14, RZ ;  /* 0x0000000e13087224 */ /* 0x001fc800078e02ff */
[----:B------:R-:W-:-:S04]  /*1eb0*/  IMAD.WIDE.U32 R156, R161, R14, R16 ;  /* 0x0000000ea19c7225 */ /* 0x000fc800078e0010 */
[----:B------:R-:W-:-:S04]  /*1ec0*/  IMAD R13, R161, R15, R8 ;  /* 0x0000000fa10d7224 */ /* 0x000fc800078e0208 */
[----:B------:R-:W-:Y:S01]  /*1ed0*/  IMAD.IADD R163, R157, 0x1, R13 ;  /* 0x000000019da37824 */ /* 0x000fe200078e020d */
[----:B------:R-:W-:Y:S06]  /*1ee0*/  @!P2 BRA `(.L_x_26) ;  /* 0x000000640054a947 */ /* 0x000fec0003800000 */
[----:B------:R-:W-:Y:S01]  /*1ef0*/  ULDC.64 UR8, c[0x0][0x6b8] ;  /* 0x0001ae0000087ab9 */ /* 0x000fe20000000a00 */
[----:B------:R-:W-:Y:S01]  /*1f00*/  ULDC.64 UR12, c[0x0][0x6b0] ;  /* 0x0001ac00000c7ab9 */ /* 0x000fe20000000a00 */
[----:B------:R-:W-:Y:S01]  /*1f10*/  IMAD R8, R20, UR8, RZ ;  /* 0x0000000814087c24 */ /* 0x000fe2000f8e02ff */
[----:B------:R-:W-:Y:S01]  /*1f20*/  ULDC.64 UR16, c[0x0][0x6a8] ;  /* 0x0001aa0000107ab9 */ /* 0x000fe20000000a00 */
[C---:B------:R-:W-:Y:S01]  /*1f30*/  IMAD.WIDE.U32 R20, R7.reuse, UR8, R152 ;  /* 0x0000000807147c25 */ /* 0x040fe2000f8e0098 */
[----:B------:R-:W0:Y:S01]  /*1f40*/  LDC.64 R154, c[0x0][0x6b0] ;  /* 0x0001ac00ff9a7b82 */ /* 0x000e220000000a00 */
[----:B------:R-:W-:Y:S02]  /*1f50*/  ULDC.64 UR10, c[0x0][0x6c0] ;  /* 0x0001b000000a7ab9 */ /* 0x000fe40000000a00 */
[----:B------:R-:W-:Y:S02]  /*1f60*/  IMAD R159, R7, UR9, R8 ;  /* 0x00000009079f7c24 */ /* 0x000fe4000f8e0208 */
[----:B------:R-:W-:-:S02]  /*1f70*/  IMAD R18, R19, UR12, RZ ;  /* 0x0000000c13127c24 */ /* 0x000fc4000f8e02ff */
[----:B------:R-:W-:Y:S02]  /*1f80*/  IMAD.IADD R21, R21, 0x1, R159 ;  /* 0x0000000115157824 */ /* 0x000fe400078e029f */
[C---:B------:R-:W-:Y:S02]  /*1f90*/  IMAD R157, R161.reuse, UR13, R18 ;  /* 0x0000000da19d7c24 */ /* 0x040fe4000f8e0212 */
[----:B------:R-:W-:-:S04]  /*1fa0*/  IMAD.WIDE.U32 R16, R161, UR12, R20 ;  /* 0x0000000ca1107c25 */ /* 0x000fc8000f8e0014 */
[----:B------:R-:W-:Y:S01]  /*1fb0*/  IMAD.IADD R13, R17, 0x1, R157 ;  /* 0x00000001110d7824 */ /* 0x000fe200078e029d */
[----:B------:R-:W-:-:S04]  /*1fc0*/  LEA R18, P2, R16, UR16, 0x2 ;  /* 0x0000001010127c11 */ /* 0x000fc8000f8410ff */
[----:B------:R-:W-:-:S05]  /*1fd0*/  LEA.HI.X R19, R16, UR17, R13, 0x2, P2 ;  /* 0x0000001110137c11 */ /* 0x000fca00090f140d */
[----:B------:R-:W2:Y:S01]  /*1fe0*/  @P4 LDG.E.LTC128B R13, desc[UR14][R18.64] ;  /* 0x0000000e120d4981 */ /* 0x000ea2000c1e1920 */
[C---:B------:R-:W-:Y:S01]  /*1ff0*/  IMAD.WIDE.U32 R22, R161.reuse, UR12, R152 ;  /* 0x0000000ca1167c25 */ /* 0x040fe2000f8e0098 */
[C---:B------:R-:W-:Y:S01]  /*2000*/  LEA R16, P2, R156.reuse, UR10, 0x2 ;  /* 0x0000000a9c107c11 */ /* 0x040fe2000f8410ff */
[----:B------:R-:W-:Y:S02]  /*2010*/  BSSY B1, `(.L_x_27) ;  /* 0x0000015000017945 */ /* 0x000fe40003800000 */
[----:B0-----:R-:W-:Y:S01]  /*2020*/  IMAD.WIDE.U32 R160, R161, UR12, R154 ;  /* 0x0000000ca1a07c25 */ /* 0x001fe2000f8e009a */
[----:B------:R-:W-:Y:S02]  /*2030*/  LEA.HI.X R17, R156, UR11, R163, 0x2, P2 ;  /* 0x0000000b9c117c11 */ /* 0x000fe400090f14a3 */
[----:B------:R-:W-:Y:S01]  /*2040*/  ISETP.GT.AND P2, PT, R12, 0x1, PT ;  /* 0x000000010c00780c */ /* 0x000fe20003f44270 */
[C---:B------:R-:W-:Y:S01]  /*2050*/  IMAD.IADD R165, R157.reuse, 0x1, R161 ;  /* 0x000000019da57824 */ /* 0x040fe200078e02a1 */
[----:B------:R-:W-:Y:S01]  /*2060*/  IADD3 R8, P5, R20, R160, RZ ;  /* 0x000000a014087210 */ /* 0x000fe20007fbe0ff */
[----:B------:R-:W-:-:S03]  /*2070*/  IMAD.IADD R23, R157, 0x1, R23 ;  /* 0x000000019d177824 */ /* 0x000fc600078e0217 */
[----:B------:R-:W-:Y:S01]  /*2080*/  LEA R20, P6, R8, UR16, 0x2 ;  /* 0x0000001008147c11 */ /* 0x000fe2000f8c10ff */
[----:B------:R-:W-:Y:S01]  /*2090*/  IMAD.X R21, R165, 0x1, R21, P5 ;  /* 0x00000001a5157824 */ /* 0x000fe200028e0615 */
[----:B------:R-:W-:-:S04]  /*20a0*/  ISETP.GT.AND P5, PT, R11, RZ, P2 ;  /* 0x000000ff0b00720c */ /* 0x000fc800017a4270 */
[----:B------:R-:W-:Y:S01]  /*20b0*/  LEA.HI.X R21, R8, UR17, R21, 0x2, P6 ;  /* 0x0000001108157c11 */ /* 0x000fe2000b0f1415 */
[----:B--2---:R-:W-:-:S04]  /*20c0*/  FMUL R155, R13, R10 ;  /* 0x0000000a0d9b7220 */ /* 0x004fc80000400000 */
[----:B------:R-:W-:Y:S01]  /*20d0*/  FFMA R163, R24, R9, R155 ;  /* 0x0000000918a37223 */ /* 0x000fe2000000009b */
[----:B------:R-:W-:-:S04]  /*20e0*/  IMAD.WIDE.U32 R154, R7, UR8, R22 ;  /* 0x00000008079a7c25 */ /* 0x000fc8000f8e0016 */
[----:B------:R-:W-:Y:S01]  /*20f0*/  IMAD.IADD R155, R159, 0x1, R155 ;  /* 0x000000019f9b7824 */ /* 0x000fe200078e029b */
[----:B------:R-:W-:Y:S01]  /*2100*/  LEA R156, P6, R154, UR16, 0x2 ;  /* 0x000000109a9c7c11 */ /* 0x000fe2000f8c10ff */
[----:B------:R0:W-:Y:S01]  /*2110*/  @P4 STG.E desc[UR14][R16.64], R163 ;  /* 0x000000a310004986 */ /* 0x0001e2000c10190e */
[----:B------:R-:W-:Y:S02]  /*2120*/  LEA R22, P4, R14, R16, 0x2 ;  /* 0x000000100e167211 */ /* 0x000fe400078810ff */
[----:B------:R-:W-:Y:S01]  /*2130*/  LEA.HI.X R157, R154, UR17, R155, 0x2, P6 ;  /* 0x000000119a9d7c11 */ /* 0x000fe2000b0f149b */
[----:B------:R-:W-:Y:S10]  /*2140*/  @!P5 BRA `(.L_x_28) ;  /* 0x000000000004d947 */ /* 0x000ff40003800000 */
[----:B------:R1:W5:Y:S02]  /*2150*/  LDG.E.LTC128B R13, desc[UR14][R20.64] ;  /* 0x0000000e140d7981 */ /* 0x000364000c1e1920 */
.L_x_28:
[----:B------:R-:W-:Y:S05]  /*2160*/  BSYNC B1 ;  /* 0x0000000000017941 */ /* 0x000fea0003800000 */
.L_x_27:
[----:B-----5:R-:W-:Y:S01]  /*2170*/  FMUL R8, R13, R10 ;  /* 0x0000000a0d087220 */ /* 0x020fe20000400000 */
[----:B------:R-:W-:Y:S01]  /*2180*/  LEA.HI.X R23, R14, R17, R15, 0x2, P4 ;  /* 0x000000110e177211 */ /* 0x000fe200020f140f */
[----:B------:R-:W-:Y:S01]  /*2190*/  BSSY B1, `(.L_x_29) ;  /* 0x0000008000017945 */ /* 0x000fe20003800000 */
[----:B------:R-:W-:Y:S01]  /*21a0*/  ISETP.GT.AND P1, PT, R11, 0x8, P1 ;  /* 0x000000080b00780c */ /* 0x000fe20000f24270 */
[----:B------:R-:W-:Y:S01]  /*21b0*/  FFMA R155, R25, R9, R8 ;  /* 0x00000009199b7223 */ /* 0x000fe20000000008 */
[----:B------:R-:W-:-:S04]  /*21c0*/  IADD3 R24, P6, R152, R160, RZ ;  /* 0x000000a098187210 */ /* 0x000fc80007fde0ff */
[----:B------:R2:W-:Y:S01]  /*21d0*/  @P5 STG.E desc[UR14][R22.64], R155 ;  /* 0x0000009b16005986 */ /* 0x0005e2000c10190e */
[----:B------:R-:W-:-:S06]  /*21e0*/  IMAD.X R25, R153, 0x1, R165, P6 ;  /* 0x0000000199197824 */ /* 0x000fcc00030e06a5 */
[----:B------:R-:W-:Y:S05]  /*21f0*/  @!P1 BRA `(.L_x_30) ;  /* 0x0000000000049947 */ /* 0x000fea0003800000 */
[----:B------:R3:W5:Y:S02]  /*2200*/  LDG.E.LTC128B R13, desc[UR14][R156.64+0x20] ;  /* 0x0000200e9c0d7981 */ /* 0x000764000c1e1920 */
.L_x_30:
[----:B------:R-:W-:Y:S05]  /*2210*/  BSYNC B1 ;  /* 0x0000000000017941 */ /* 0x000fea0003800000 */
.L_x_29:
[----:B-----5:R-:W-:Y:S01]  /*2220*/  FMUL R153, R13, R10 ;  /* 0x0000000a0d997220 */ /* 0x020fe20000400000 */
[----:B------:R-:W-:Y:S01]  /*2230*/  ISETP.GT.AND P2, PT, R11, 0x8, P2 ;  /* 0x000000080b00780c */ /* 0x000fe20001744270 */
[----:B------:R-:W-:Y:S01]  /*2240*/  IMAD.WIDE.U32 R24, R7, UR8, R24 ;  /* 0x0000000807187c25 */ /* 0x000fe2000f8e0018 */
[----:B------:R-:W-:-:S03]  /*2250*/  ISETP.GT.AND P4, PT, R12, 0x8, PT ;  /* 0x000000080c00780c */ /* 0x000fc60003f84270 */
[----:B--2---:R-:W-:Y:S01]  /*2260*/  FFMA R155, R26, R9, R153 ;  /* 0x000000091a9b7223 */ /* 0x004fe20000000099 */
[----:B------:R-:W-:Y:S01]  /*2270*/  USHF.L.U64.HI UR10, UR12, 0x5, UR13 ;  /* 0x000000050c0a7899 */ /* 0x000fe2000801020d */
[----:B------:R-:W-:Y:S01]  /*2280*/  IMAD.IADD R7, R159, 0x1, R25 ;  /* 0x000000019f077824 */ /* 0x000fe200078e0219 */
[C---:B------:R-:W-:Y:S01]  /*2290*/  LEA R152, P6, R24.reuse, UR16, 0x2 ;  /* 0x0000001018987c11 */ /* 0x040fe2000f8c10ff */
[----:B------:R-:W-:Y:S01]  /*22a0*/  USHF.L.U32 UR9, UR12, 0x5, URZ ;  /* 0x000000050c097899 */ /* 0x000fe2000800063f */
[----:B------:R2:W-:Y:S01]  /*22b0*/  @P1 STG.E desc[UR14][R16.64+0x20], R155 ;  /* 0x0000209b10001986 */ /* 0x0005e2000c10190e */
[----:B------:R-:W-:Y:S01]  /*22c0*/  BSSY B1, `(.L_x_31) ;  /* 0x0000005000017945 */ /* 0x000fe20003800000 */
[----:B------:R-:W-:Y:S02]  /*22d0*/  ISETP.GT.AND P5, PT, R11, RZ, P4 ;  /* 0x000000ff0b00720c */ /* 0x000fe400027a4270 */
[----:B------:R-:W-:Y:S01]  /*22e0*/  LEA.HI.X R153, R24, UR17, R7, 0x2, P6 ;  /* 0x0000001118997c11 */ /* 0x000fe2000b0f1407 */
[----:B------:R-:W-:Y:S10]  /*22f0*/  @!P2 BRA `(.L_x_32) ;  /* 0x000000000004a947 */ /* 0x000ff40003800000 */
[----:B------:R4:W5:Y:S02]  /*2300*/  LDG.E.LTC128B R13, desc[UR14][R152.64+0x20] ;  /* 0x0000200e980d7981 */ /* 0x000964000c1e1920 */
.L_x_32:
[----:B------:R-:W-:Y:S05]  /*2310*/  BSYNC B1 ;  /* 0x0000000000017941 */ /* 0x000fea0003800000 */
.L_x_31:
[----:B-----5:R-:W-:Y:S01]  /*2320*/  FMUL R8, R13, R10 ;  /* 0x0000000a0d087220 */ /* 0x020fe20000400000 */
[----:B----4-:R-:W-:Y:S01]  /*2330*/  IADD3 R152, P1, R18, UR9, RZ ;  /* 0x0000000912987c10 */ /* 0x010fe2000ff3e0ff */
[----:B---3--:R-:W-:Y:S02]  /*2340*/  IMAD.MOV.U32 R157, RZ, RZ, R13 ;  /* 0x000000ffff9d7224 */ /* 0x008fe400078e000d */
[----:B------:R-:W-:Y:S01]  /*2350*/  FFMA R25, R27, R9, R8 ;  /* 0x000000091b197223 */ /* 0x000fe20000000008 */
[----:B------:R-:W-:-:S04]  /*2360*/  IADD3.X R153, R19, UR10, RZ, P1, !PT ;  /* 0x0000000a13997c10 */ /* 0x000fc80008ffe4ff */
[----:B------:R3:W-:Y:S04]  /*2370*/  @P2 STG.E desc[UR14][R22.64+0x20], R25 ;  /* 0x0000201916002986 */ /* 0x0007e8000c10190e */
[----:B------:R-:W4:Y:S01]  /*2380*/  @P5 LDG.E.LTC128B R157, desc[UR14][R152.64] ;  /* 0x0000000e989d5981 */ /* 0x000f22000c1e1920 */
[C---:B------:R-:W-:Y:S01]  /*2390*/  IMAD.SHL.U32 R7, R14.reuse, 0x20, RZ ;  /* 0x000000200e077824 */ /* 0x040fe200078e00ff */
[----:B------:R-:W-:Y:S01]  /*23a0*/  SHF.L.U64.HI R8, R14, 0x5, R15 ;  /* 0x000000050e087819 */ /* 0x000fe2000001020f */
[----:B------:R-:W-:Y:S01]  /*23b0*/  BSSY B1, `(.L_x_33) ;  /* 0x000000c000017945 */ /* 0x000fe20003800000 */
[----:B------:R-:W-:Y:S02]  /*23c0*/  ISETP.GT.AND P1, PT, R12, 0x9, PT ;  /* 0x000000090c00780c */ /* 0x000fe40003f24270 */
[----:B------:R-:W-:-:S02]  /*23d0*/  IADD3 R26, P6, R7, R16, RZ ;  /* 0x00000010071a7210 */ /* 0x000fc40007fde0ff */
[----:B------:R-:W-:-:S03]  /*23e0*/  ISETP.GT.AND P2, PT, R11, RZ, P1 ;  /* 0x000000ff0b00720c */ /* 0x000fc60000f44270 */
[----:B------:R-:W-:Y:S01]  /*23f0*/  IMAD.X R27, R8, 0x1, R17, P6 ;  /* 0x00000001081b7824 */ /* 0x000fe200030e0611 */
[----:B------:R-:W-:-:S04]  /*2400*/  IADD3 R154, P6, R20, UR9, RZ ;  /* 0x00000009149a7c10 */ /* 0x000fc8000ffde0ff */
[----:B--2---:R-:W-:Y:S01]  /*2410*/  IADD3.X R155, R21, UR10, RZ, P6, !PT ;  /* 0x0000000a159b7c10 */ /* 0x004fe2000b7fe4ff */
[----:B----4-:R-:W-:-:S04]  /*2420*/  FMUL R13, R157, R10 ;  /* 0x0000000a9d0d7220 */ /* 0x010fc80000400000 */
[----:B------:R-:W-:-:S05]  /*2430*/  FFMA R13, R28, R9, R13 ;  /* 0x000000091c0d7223 */ /* 0x000fca000000000d */
[----:B------:R3:W-:Y:S01]  /*2440*/  @P5 STG.E desc[UR14][R26.64], R13 ;  /* 0x0000000d1a005986 */ /* 0x0007e2000c10190e */
[----:B------:R-:W-:Y:S05]  /*2450*/  @!P2 BRA `(.L_x_34) ;  /* 0x000000000004a947 */ /* 0x000fea0003800000 */
[----:B------:R2:W5:Y:S02]  /*2460*/  LDG.E.LTC128B R157, desc[UR14][R154.64] ;  /* 0x0000000e9a9d7981 */ /* 0x000564000c1e1920 */
.L_x_34:
[----:B------:R-:W-:Y:S05]  /*2470*/  BSYNC B1 ;  /* 0x0000000000017941 */ /* 0x000fea0003800000 */
.L_x_33:
[----:B------:R-:W-:Y:S01]  /*2480*/  UIADD3 UR7, UP0, UR9, 0x20, URZ ;  /* 0x0000002009077890 */ /* 0x000fe2000ff1e03f */
[----:B------:R-:W-:Y:S01]  /*2490*/  ISETP.GT.AND P4, PT, R11, 0x8, P4 ;  /* 0x000000080b00780c */ /* 0x000fe20002784270 */
[----:B-----5:R-:W-:Y:S01]  /*24a0*/  FMUL R14, R157, R10 ;  /* 0x0000000a9d0e7220 */ /* 0x020fe20000400000 */
[----:B------:R-:W-:Y:S01]  /*24b0*/  IADD3 R24, P5, R7, R22, RZ ;  /* 0x0000001607187210 */ /* 0x000fe20007fbe0ff */
[----:B------:R-:W-:Y:S02]  /*24c0*/  UIADD3.X UR8, URZ, UR10, URZ, UP0, !UPT ;  /* 0x0000000a3f087290 */ /* 0x000fe400087fe43f */
[----:B------:R-:W-:Y:S01]  /*24d0*/  IADD3 R18, P6, R18, UR7, RZ ;  /* 0x0000000712127c10 */ /* 0x000fe2000ffde0ff */
[----:B------:R-:W-:Y:S01]  /*24e0*/  FFMA R159, R29, R9, R14 ;  /* 0x000000091d9f7223 */ /* 0x000fe2000000000e */
[----:B---3--:R-:W-:Y:S02]  /*24f0*/  IMAD.X R25, R8, 0x1, R23, P5 ;  /* 0x0000000108197824 */ /* 0x008fe400028e0617 */
[----:B------:R-:W-:-:S03]  /*2500*/  IADD3.X R19, R19, UR8, RZ, P6, !PT ;  /* 0x0000000813137c10 */ /* 0x000fc6000b7fe4ff */
[----:B------:R3:W-:Y:S04]  /*2510*/  @P2 STG.E desc[UR14][R24.64], R159 ;  /* 0x0000009f18002986 */ /* 0x0007e8000c10190e */
[----:B------:R-:W4:Y:S01]  /*2520*/  @P4 LDG.E.LTC128B R157, desc[UR14][R18.64] ;  /* 0x0000000e129d4981 */ /* 0x000f22000c1e1920 */
[----:B------:R-:W-:Y:S01]  /*2530*/  IADD3 R14, P2, R7, 0x20, RZ ;  /* 0x00000020070e7810 */ /* 0x000fe20007f5e0ff */
[----:B------:R-:W-:Y:S01]  /*2540*/  BSSY B1, `(.L_x_35) ;  /* 0x000000e000017945 */ /* 0x000fe20003800000 */
[----:B------:R-:W-:Y:S02]  /*2550*/  ISETP.GT.AND P1, PT, R11, 0x8, P1 ;  /* 0x000000080b00780c */ /* 0x000fe40000f24270 */
[----:B0-----:R-:W-:Y:S01]  /*2560*/  IADD3 R16, P5, R14, R16, RZ ;  /* 0x000000100e107210 */ /* 0x001fe20007fbe0ff */
[----:B------:R-:W-:Y:S01]  /*2570*/  IMAD.X R13, RZ, RZ, R8, P2 ;  /* 0x000000ffff0d7224 */ /* 0x000fe200010e0608 */
[----:B-1----:R-:W-:-:S02]  /*2580*/  IADD3 R20, P6, R20, UR7, RZ ;  /* 0x0000000714147c10 */ /* 0x002fc4000ffde0ff */
[----:B------:R-:W-:Y:S01]  /*2590*/  ISETP.GT.AND P2, PT, R12, 0x10, PT ;  /* 0x000000100c00780c */ /* 0x000fe20003f44270 */
[----:B------:R-:W-:Y:S01]  /*25a0*/  IMAD.X R17, R13, 0x1, R17, P5 ;  /* 0x000000010d117824 */ /* 0x000fe200028e0611 */
[----:B------:R-:W-:Y:S02]  /*25b0*/  IADD3 R28, P5, R14, R22, RZ ;  /* 0x000000160e1c7210 */ /* 0x000fe40007fbe0ff */
[----:B------:R-:W-:Y:S01]  /*25c0*/  IADD3.X R21, R21, UR8, RZ, P6, !PT ;  /* 0x0000000815157c10 */ /* 0x000fe2000b7fe4ff */
[----:B----4-:R-:W-:-:S04]  /*25d0*/  FMUL R15, R157, R10 ;  /* 0x0000000a9d0f7220 */ /* 0x010fc80000400000 */
[----:B------:R-:W-:-:S05]  /*25e0*/  FFMA R15, R30, R9, R15 ;  /* 0x000000091e0f7223 */ /* 0x000fca000000000f */
[----:B------:R3:W-:Y:S01]  /*25f0*/  @P4 STG.E desc[UR14][R16.64], R15 ;  /* 0x0000000f10004986 */ /* 0x0007e2000c10190e */
[----:B------:R-:W-:Y:S05]  /*2600*/  @!P1 BRA `(.L_x_36) ;  /* 0x0000000000049947 */ /* 0x000fea0003800000 */
[----:B------:R0:W5:Y:S02]  /*2610*/  LDG.E.LTC128B R157, desc[UR14][R20.64] ;  /* 0x0000000e149d7981 */ /* 0x000164000c1e1920 */
.L_x_36:
[----:B------:R-:W-:Y:S05]  /*2620*/  BSYNC B1 ;  /* 0x0000000000017941 */ /* 0x000fea0003800000 */
.L_x_35:
[----:B---3-5:R-:W-:Y:S01]  /*2630*/  FMUL R16, R157, R10 ;  /* 0x0000000a9d107220 */ /* 0x028fe20000400000 */
[----:B------:R-:W-:Y:S01]  /*2640*/  IMAD.X R29, R13, 0x1, R23, P5 ;  /* 0x000000010d1d7824 */ /* 0x000fe200028e0617 */
[----:B------:R-:W-:Y:S01]  /*2650*/  ISETP.GT.AND P4, PT, R11, RZ, P2 ;  /* 0x000000ff0b00720c */ /* 0x000fe20001784270 */
[----:B------:R-:W-:Y:S01]  /*2660*/  BSSY B1, `(.L_x_37) ;  /* 0x0000008000017945 */ /* 0x000fe20003800000 */
[----:B------:R-:W-:Y:S01]  /*2670*/  FFMA R31, R31, R9, R16 ;  /* 0x000000091f1f7223 */ /* 0x000fe20000000010 */
[----:B------:R-:W-:Y:S02]  /*2680*/  IADD3 R22, P6, R152, UR9, RZ ;  /* 0x0000000998167c10 */ /* 0x000fe4000ffde0ff */
[----:B------:R-:W-:Y:S02]  /*2690*/  IADD3 R18, P5, R26, R7, RZ ;  /* 0x000000071a127210 */ /* 0x000fe40007fbe0ff */
[----:B------:R1:W-:Y:S01]  /*26a0*/  @P1 STG.E desc[UR14][R28.64], R31 ;  /* 0x0000001f1c001986 */ /* 0x0003e2000c10190e */
[----:B------:R-:W-:-:S05]  /*26b0*/  IADD3.X R23, R153, UR10, RZ, P6, !PT ;  /* 0x0000000a99177c10 */ /* 0x000fca000b7fe4ff */
[----:B------:R-:W-:Y:S05]  /*26c0*/  @!P4 BRA `(.L_x_38) ;  /* 0x000000000004c947 */ /* 0x000fea0003800000 */
[----:B------:R3:W5:Y:S02]  /*26d0*/  LDG.E.LTC128B R157, desc[UR14][R22.64] ;  /* 0x0000000e169d7981 */ /* 0x000764000c1e1920 */
.L_x_38:
[----:B------:R-:W-:Y:S05]  /*26e0*/  BSYNC B1 ;  /* 0x0000000000017941 */ /* 0x000fea0003800000 */
.L_x_37:
[----:B------:R-:W-:Y:S01]  /*26f0*/  ISETP.GT.AND P1, PT, R12, 0x11, PT ;  /* 0x000000110c00780c */ /* 0x000fe20003f24270 */
[----:B------:R-:W-:Y:S02]  /*2700*/  IMAD.X R19, R27, 0x1, R8, P5 ;  /* 0x000000011b137824 */ /* 0x000fe400028e0608 */
[----:B-----5:R-:W-:Y:S01]  /*2710*/  FMUL R15, R157, R10 ;  /* 0x0000000a9d0f7220 */ /* 0x020fe20000400000 */
[----:B------:R-:W-:Y:S01]  /*2720*/  BSSY B1, `(.L_x_39) ;  /* 0x0000009000017945 */ /* 0x000fe20003800000 */
[----:B------:R-:W-:Y:S02]  /*2730*/  ISETP.GT.AND P5, PT, R11, RZ, P1 ;  /* 0x000000ff0b00720c */ /* 0x000fe40000fa4270 */
[----:B------:R-:W-:Y:S01]  /*2740*/  FFMA R15, R32, R9, R15 ;  /* 0x00000009200f7223 */ /* 0x000fe2000000000f */
[----:B------:R-:W-:-:S04]  /*2750*/  IADD3 R16, P6, R24, R7, RZ ;  /* 0x0000000718107210 */ /* 0x000fc80007fde0ff */
[----:B------:R4:W-:Y:S01]  /*2760*/  @P4 STG.E desc[UR14][R18.64], R15 ;  /* 0x0000000f12004986 */ /* 0x0009e2000c10190e */
[----:B-1----:R-:W-:-:S04]  /*2770*/  IADD3 R28, P4, R154, UR9, RZ ;  /* 0x000000099a1c7c10 */ /* 0x002fc8000ff9e0ff */
[----:B------:R-:W-:Y:S01]  /*2780*/  IADD3.X R29, R155, UR10, RZ, P4, !PT ;  /* 0x0000000a9b1d7c10 */ /* 0x000fe2000a7fe4ff */
[----:B------:R-:W-:Y:S08]  /*2790*/  @!P5 BRA `(.L_x_40) ;  /* 0x000000000004d947 */ /* 0x000ff00003800000 */
[----:B------:R1:W5:Y:S02]  /*27a0*/  LDG.E.LTC128B R157, desc[UR14][R28.64] ;  /* 0x0000000e1c9d7981 */ /* 0x000364000c1e1920 */
.L_x_40:
[----:B------:R-:W-:Y:S05]  /*27b0*/  BSYNC B1 ;  /* 0x0000000000017941 */ /* 0x000fea0003800000 */
.L_x_39:
[----:B0----5:R-:W-:Y:S01]  /*27c0*/  FMUL R20, R157, R10 ;  /* 0x0000000a9d147220 */ /* 0x021fe20000400000 */
[----:B------:R-:W-:Y:S01]  /*27d0*/  IMAD.X R17, R25, 0x1, R8, P6 ;  /* 0x0000000119117824 */ /* 0x000fe200030e0608 */
[----:B------:R-:W-:Y:S01]  /*27e0*/  ISETP.GT.AND P4, PT, R11, 0x8, P2 ;  /* 0x000000080b00780c */ /* 0x000fe20001784270 */
[----:B------:R-:W-:Y:S01]  /*27f0*/  BSSY B1, `(.L_x_41) ;  /* 0x0000007000017945 */ /* 0x000fe20003800000 */
[----:B------:R-:W-:Y:S01]  /*2800*/  FFMA R33, R33, R9, R20 ;  /* 0x0000000921217223 */ /* 0x000fe20000000014 */
[----:B------:R-:W-:-:S04]  /*2810*/  IADD3 R20, P2, R152, UR7, RZ ;  /* 0x0000000798147c10 */ /* 0x000fc8000ff5e0ff */
[----:B------:R0:W-:Y:S01]  /*2820*/  @P5 STG.E desc[UR14][R16.64], R33 ;  /* 0x0000002110005986 */ /* 0x0001e2000c10190e */
[----:B------:R-:W-:-:S05]  /*2830*/  IADD3.X R21, R153, UR8, RZ, P2, !PT ;  /* 0x0000000899157c10 */ /* 0x000fca00097fe4ff */
[----:B------:R-:W-:Y:S05]  /*2840*/  @!P4 BRA `(.L_x_42) ;  /* 0x000000000004c947 */ /* 0x000fea0003800000 */
[----:B------:R0:W5:Y:S02]  /*2850*/  LDG.E.LTC128B R157, desc[UR14][R20.64] ;  /* 0x0000000e149d7981 */ /* 0x000164000c1e1920 */
.L_x_42:
[----:B------:R-:W-:Y:S05]  /*2860*/  BSYNC B1 ;  /* 0x0000000000017941 */ /* 0x000fea0003800000 */
.L_x_41:
[----:B0-----:R-:W-:Y:S01]  /*2870*/  IADD3 R20, P5, R14, R26, RZ ;  /* 0x0000001a0e147210 */ /* 0x001fe20007fbe0ff */
[----:B----45:R-:W-:Y:S01]  /*2880*/  FMUL R15, R157, R10 ;  /* 0x0000000a9d0f7220 */ /* 0x030fe20000400000 */
[----:B------:R-:W-:Y:S01]  /*2890*/  ISETP.GT.AND P1, PT, R11, 0x8, P1 ;  /* 0x000000080b00780c */ /* 0x000fe20000f24270 */
[----:B------:R-:W-:Y:S01]  /*28a0*/  BSSY B1, `(.L_x_43) ;  /* 0x000000a000017945 */ /* 0x000fe20003800000 */
[----:B------:R-:W-:Y:S01]  /*28b0*/  IADD3 R26, P6, R154, UR7, RZ ;  /* 0x000000079a1a7c10 */ /* 0x000fe2000ffde0ff */
[----:B------:R-:W-:Y:S01]  /*28c0*/  FFMA R15, R34, R9, R15 ;  /* 0x00000009220f7223 */ /* 0x000fe2000000000f */
[----:B------:R-:W-:Y:S01]  /*28d0*/  IMAD.X R21, R13, 0x1, R27, P5 ;  /* 0x000000010d157824 */ /* 0x000fe200028e061b */
[----:B------:R-:W-:Y:S02]  /*28e0*/  ISETP.GT.AND P2, PT, R12, 0x18, PT ;  /* 0x000000180c00780c */ /* 0x000fe40003f44270 */
[----:B------:R-:W-:Y:S02]  /*28f0*/  IADD3 R30, P5, R14, R24, RZ ;  /* 0x000000180e1e7210 */ /* 0x000fe40007fbe0ff */
[----:B------:R0:W-:Y:S01]  /*2900*/  @P4 STG.E desc[UR14][R20.64], R15 ;  /* 0x0000000f14004986 */ /* 0x0001e2000c10190e */
[----:B------:R-:W-:-:S03]  /*2910*/  IADD3.X R27, R155, UR8, RZ, P6, !PT ;  /* 0x000000089b1b7c10 */ /* 0x000fc6000b7fe4ff */
[----:B------:R-:W-:Y:S07]  /*2920*/  @!P1 BRA `(.L_x_44) ;  /* 0x0000000000049947 */ /* 0x000fee0003800000 */
[----:B------:R4:W5:Y:S02]  /*2930*/  LDG.E.LTC128B R157, desc[UR14][R26.64] ;  /* 0x0000000e1a9d7981 */ /* 0x000964000c1e1920 */
.L_x_44:
[----:B------:R-:W-:Y:S05]  /*2940*/  BSYNC B1 ;  /* 0x0000000000017941 */ /* 0x000fea0003800000 */
.L_x_43:
[----:B0----5:R-:W-:Y:S01]  /*2950*/  FMUL R20, R157, R10 ;  /* 0x0000000a9d147220 */ /* 0x021fe20000400000 */
[----:B------:R-:W-:Y:S01]  /*2960*/  IMAD.X R31, R13, 0x1, R25, P5 ;  /* 0x000000010d1f7824 */ /* 0x000fe200028e0619 */
[----:B------:R-:W-:Y:S01]  /*2970*/  ISETP.GT.AND P4, PT, R11, RZ, P2 ;  /* 0x000000ff0b00720c */ /* 0x000fe20001784270 */
[----:B------:R-:W-:Y:S01]  /*2980*/  BSSY B1, `(.L_x_45) ;  /* 0x0000008000017945 */ /* 0x000fe20003800000 */
[----:B------:R-:W-:Y:S01]  /*2990*/  FFMA R35, R35, R9, R20 ;  /* 0x0000000923237223 */ /* 0x000fe20000000014 */
[----:B------:R-:W-:Y:S02]  /*29a0*/  IADD3 R24, P6, R22, UR9, RZ ;  /* 0x0000000916187c10 */ /* 0x000fe4000ffde0ff */
[----:B----4-:R-:W-:Y:S02]  /*29b0*/  IADD3 R26, P5, R18, R7, RZ ;  /* 0x00000007121a7210 */ /* 0x010fe40007fbe0ff */
[----:B------:R0:W-:Y:S01]  /*29c0*/  @P1 STG.E desc[UR14][R30.64], R35 ;  /* 0x000000231e001986 */ /* 0x0001e2000c10190e */
[----:B------:R-:W-:-:S05]  /*29d0*/  IADD3.X R25, R23, UR10, RZ, P6, !PT ;  /* 0x0000000a17197c10 */ /* 0x000fca000b7fe4ff */
[----:B------:R-:W-:Y:S05]  /*29e0*/  @!P4 BRA `(.L_x_46) ;  /* 0x000000000004c947 */ /* 0x000fea0003800000 */
[----:B------:R4:W5:Y:S02]  /*29f0*/  LDG.E.LTC128B R157, desc[UR14][R24.64] ;  /* 0x0000000e189d7981 */ /* 0x000964000c1e1920 */
.L_x_46:
[----:B------:R-:W-:Y:S05]  /*2a00*/  BSYNC B1 ;  /* 0x0000000000017941 */ /* 0x000fea0003800000 */
.L_x_45:
        /* <DEDUP_REMOVED lines=8> */
[----:B0-----:R-:W-:-:S04]  /*2a90*/  IADD3 R30, P4, R28, UR9, RZ ;  /* 0x000000091c1e7c10 */ /* 0x001fc8000ff9e0ff */
[----:B------:R-:W-:Y:S01]  /*2aa0*/  IADD3.X R31, R29, UR10, RZ, P4, !PT ;  /* 0x0000000a1d1f7c10 */ /* 0x000fe2000a7fe4ff */
[----:B------:R-:W-:Y:S08]  /*2ab0*/  @!P5 BRA `(.L_x_48) ;  /* 0x000000000004d947 */ /* 0x000ff00003800000 */
[----:B------:R0:W5:Y:S02]  /*2ac0*/  LDG.E.LTC128B R157, desc[UR14][R30.64] ;  /* 0x0000000e1e9d7981 */ /* 0x000164000c1e1920 */
.L_x_48:
[----:B------:R-:W-:Y:S05]  /*2ad0*/  BSYNC B1 ;  /* 0x0000000000017941 */ /* 0x000fea0003800000 */
.L_x_47:
[----:B-----5:R-:W-:Y:S01]  /*2ae0*/  FMUL R32, R157, R10 ;  /* 0x0000000a9d207220 */ /* 0x020fe20000400000 */
[----:B------:R-:W-:Y:S01]  /*2af0*/  IMAD.X R21, R17, 0x1, R8, P6 ;  /* 0x0000000111157824 */ /* 0x000fe200030e0608 */
[----:B------:R-:W-:Y:S01]  /*2b00*/  ISETP.GT.AND P4, PT, R11, 0x8, P2 ;  /* 0x000000080b00780c */ /* 0x000fe20001784270 */
[----:B------:R-:W-:Y:S01]  /*2b10*/  BSSY B1, `(.L_x_49) ;  /* 0x0000007000017945 */ /* 0x000fe20003800000 */
[----:B------:R-:W-:Y:S01]  /*2b20*/  FFMA R37, R37, R9, R32 ;  /* 0x0000000925257223 */ /* 0x000fe20000000020 */
[----:B---3--:R-:W-:-:S04]  /*2b30*/  IADD3 R22, P2, R22, UR7, RZ ;  /* 0x0000000716167c10 */ /* 0x008fc8000ff5e0ff */
[----:B------:R3:W-:Y:S01]  /*2b40*/  @P5 STG.E desc[UR14][R20.64], R37 ;  /* 0x0000002514005986 */ /* 0x0007e2000c10190e */
[----:B------:R-:W-:-:S05]  /*2b50*/  IADD3.X R23, R23, UR8, RZ, P2, !PT ;  /* 0x0000000817177c10 */ /* 0x000fca00097fe4ff */
[----:B------:R-:W-:Y:S05]  /*2b60*/  @!P4 BRA `(.L_x_50) ;  /* 0x000000000004c947 */ /* 0x000fea0003800000 */
[----:B------:R0:W5:Y:S02]  /*2b70*/  LDG.E.LTC128B R157, desc[UR14][R22.64] ;  /* 0x0000000e169d7981 */ /* 0x000164000c1e1920 */
.L_x_50:
[----:B------:R-:W-:Y:S05]  /*2b80*/  BSYNC B1 ;  /* 0x0000000000017941 */ /* 0x000fea0003800000 */
.L_x_49:
[----:B------:R-:W-:Y:S01]  /*2b90*/  IADD3 R18, P5, R18, R14, RZ ;  /* 0x0000000e12127210 */ /* 0x000fe20007fbe0ff */
[----:B-1---5:R-:W-:Y:S01]  /*2ba0*/  FMUL R15, R157, R10 ;  /* 0x0000000a9d0f7220 */ /* 0x022fe20000400000 */
[----:B------:R-:W-:Y:S01]  /*2bb0*/  ISETP.GT.AND P1, PT, R11, 0x8, P1 ;  /* 0x000000080b00780c */ /* 0x000fe20000f24270 */
[----:B------:R-:W-:Y:S01]  /*2bc0*/  BSSY B1, `(.L_x_51) ;  /* 0x000000a000017945 */ /* 0x000fe20003800000 */
[----:B0-----:R-:W-:Y:S01]  /*2bd0*/  IADD3 R22, P6, R28, UR7, RZ ;  /* 0x000000071c167c10 */ /* 0x001fe2000ffde0ff */
        /* <DEDUP_REMOVED lines=8> */
.L_x_52:
[----:B------:R-:W-:Y:S05]  /*2c60*/  BSYNC B1 ;  /* 0x0000000000017941 */ /* 0x000fea0003800000 */
.L_x_51:
[----:B-----5:R-:W-:Y:S01]  /*2c70*/  FMUL R16, R157, R10 ;  /* 0x0000000a9d107220 */ /* 0x020fe20000400000 */
[----:B------:R-:W-:Y:S01]  /*2c80*/  IMAD.X R33, R17, 0x1, R13, P5 ;  /* 0x0000000111217824 */ /* 0x000fe200028e060d */
[----:B------:R-:W-:Y:S01]  /*2c90*/  ISETP.GT.AND P4, PT, R11, RZ, P2 ;  /* 0x000000ff0b00720c */ /* 0x000fe20001784270 */
[----:B------:R-:W-:Y:S01]  /*2ca0*/  BSSY B1, `(.L_x_53) ;  /* 0x0000008000017945 */ /* 0x000fe20003800000 */
[----:B------:R-:W-:Y:S01]  /*2cb0*/  FFMA R39, R39, R9, R16 ;  /* 0x0000000927277223 */ /* 0x000fe20000000010 */
[----:B------:R-:W-:Y:S02]  /*2cc0*/  IADD3 R16, P6, R24, UR9, RZ ;  /* 0x0000000918107c10 */ /* 0x000fe4000ffde0ff */
[----:B0-----:R-:W-:Y:S02]  /*2cd0*/  IADD3 R18, P5, R26, R7, RZ ;  /* 0x000000071a127210 */ /* 0x001fe40007fbe0ff */
[----:B------:R0:W-:Y:S01]  /*2ce0*/  @P1 STG.E desc[UR14][R32.64], R39 ;  /* 0x0000002720001986 */ /* 0x0001e2000c10190e */
[----:B------:R-:W-:-:S05]  /*2cf0*/  IADD3.X R17, R25, UR10, RZ, P6, !PT ;  /* 0x0000000a19117c10 */ /* 0x000fca000b7fe4ff */
[----:B------:R-:W-:Y:S05]  /*2d00*/  @!P4 BRA `(.L_x_54) ;  /* 0x000000000004c947 */ /* 0x000fea0003800000 */
[----:B------:R0:W5:Y:S02]  /*2d10*/  LDG.E.LTC128B R157, desc[UR14][R16.64] ;  /* 0x0000000e109d7981 */ /* 0x000164000c1e1920 */
.L_x_54:
[----:B------:R-:W-:Y:S05]  /*2d20*/  BSYNC B1 ;  /* 0x0000000000017941 */ /* 0x000fea0003800000 */
.L_x_53:
        /* <DEDUP_REMOVED lines=12> */
.L_x_56:
[----:B------:R-:W-:Y:S05]  /*2df0*/  BSYNC B1 ;  /* 0x0000000000017941 */ /* 0x000fea0003800000 */
.L_x_55:
[----:B0----5:R-:W-:Y:S01]  /*2e00*/  FMUL R32, R157, R10 ;  /* 0x0000000a9d207220 */ /* 0x021fe20000400000 */
[----:B------:R-:W-:Y:S01]  /*2e10*/  IMAD.X R29, R21, 0x1, R8, P6 ;  /* 0x00000001151d7824 */ /* 0x000fe200030e0608 */
[----:B------:R-:W-:Y:S01]  /*2e20*/  ISETP.GT.AND P4, PT, R11, 0x8, P2 ;  /* 0x000000080b00780c */ /* 0x000fe20001784270 */
[----:B------:R-:W-:Y:S01]  /*2e30*/  BSSY B1, `(.L_x_57) ;  /* 0x0000007000017945 */ /* 0x000fe20003800000 */
[----:B------:R-:W-:Y:S01]  /*2e40*/  FFMA R41, R41, R9, R32 ;  /* 0x0000000929297223 */ /* 0x000fe20000000020 */
[----:B----4-:R-:W-:-:S04]  /*2e50*/  IADD3 R24, P2, R24, UR7, RZ ;  /* 0x0000000718187c10 */ /* 0x010fc8000ff5e0ff */
[----:B------:R0:W-:Y:S01]  /*2e60*/  @P5 STG.E desc[UR14][R28.64], R41 ;  /* 0x000000291c005986 */ /* 0x0001e2000c10190e */
[----:B------:R-:W-:-:S05]  /*2e70*/  IADD3.X R25, R25, UR8, RZ, P2, !PT ;  /* 0x0000000819197c10 */ /* 0x000fca00097fe4ff */
[----:B------:R-:W-:Y:S05]  /*2e80*/  @!P4 BRA `(.L_x_58) ;  /* 0x000000000004c947 */ /* 0x000fea0003800000 */
[----:B------:R4:W5:Y:S02]  /*2e90*/  LDG.E.LTC128B R157, desc[UR14][R24.64] ;  /* 0x0000000e189d7981 */ /* 0x000964000c1e1920 */
.L_x_58:
[----:B------:R-:W-:Y:S05]  /*2ea0*/  BSYNC B1 ;  /* 0x0000000000017941 */ /* 0x000fea0003800000 */
.L_x_57:
[----:B----4-:R-:W-:Y:S01]  /*2eb0*/  IADD3 R24, P5, R26, R14, RZ ;  /* 0x0000000e1a187210 */ /* 0x010fe20007fbe0ff */
[----:B-----5:R-:W-:Y:S01]  /*2ec0*/  FMUL R15, R157, R10 ;  /* 0x0000000a9d0f7220 */ /* 0x020fe20000400000 */
        /* <DEDUP_REMOVED lines=11> */
.L_x_60:
[----:B------:R-:W-:Y:S05]  /*2f80*/  BSYNC B1 ;  /* 0x0000000000017941 */ /* 0x000fea0003800000 */
.L_x_59:
[----:B---3-5:R-:W-:Y:S01]  /*2f90*/  FMUL R20, R157, R10 ;  /* 0x0000000a9d147220 */ /* 0x028fe20000400000 */
        /* <DEDUP_REMOVED lines=10> */
.L_x_62:
[----:B------:R-:W-:Y:S05]  /*3040*/  BSYNC B1 ;  /* 0x0000000000017941 */ /* 0x000fea0003800000 */
.L_x_61:
        /* <DEDUP_REMOVED lines=12> */
.L_x_64:
[----:B------:R-:W-:Y:S05]  /*3110*/  BSYNC B1 ;  /* 0x0000000000017941 */ /* 0x000fea0003800000 */
.L_x_63:
[----:B---3-5:R-:W-:Y:S01]  /*3120*/  FMUL R32, R157, R10 ;  /* 0x0000000a9d207220 */ /* 0x028fe20000400000 */
        /* <DEDUP_REMOVED lines=9> */
.L_x_66:
[----:B------:R-:W-:Y:S05]  /*31c0*/  BSYNC B1 ;  /* 0x0000000000017941 */ /* 0x000fea0003800000 */
.L_x_65:
[----:B0-----:R-:W-:Y:S01]  /*31d0*/  IADD3 R16, P5, R18, R14, RZ ;  /* 0x0000000e12107210 */ /* 0x001fe20007fbe0ff */
[----:B-1---5:R-:W-:Y:S01]  /*31e0*/  FMUL R15, R157, R10 ;  /* 0x0000000a9d0f7220 */ /* 0x022fe20000400000 */
        /* <DEDUP_REMOVED lines=11> */
.L_x_68:
[----:B------:R-:W-:Y:S05]  /*32a0*/  BSYNC B1 ;  /* 0x0000000000017941 */ /* 0x000fea0003800000 */
.L_x_67:
[----:B0----5:R-:W-:Y:S01]  /*32b0*/  FMUL R16, R157, R10 ;  /* 0x0000000a9d107220 */ /* 0x021fe20000400000 */
[----:B------:R-:W-:Y:S01]  /*32c0*/  IMAD.X R33, R29, 0x1, R13, P5 ;  /* 0x000000011d217824 */ /* 0x000fe200028e060d */
[----:B------:R-:W-:Y:S01]  /*32d0*/  ISETP.GT.AND P4, PT, R11, RZ, P2 ;  /* 0x000000ff0b00720c */ /* 0x000fe20001784270 */
[----:B------:R-:W-:Y:S01]  /*32e0*/  BSSY B1, `(.L_x_69) ;  /* 0x0000008000017945 */ /* 0x000fe20003800000 */
[----:B------:R-:W-:Y:S01]  /*32f0*/  FFMA R47, R47, R9, R16 ;  /* 0x000000092f2f7223 */ /* 0x000fe20000000010 */
[----:B------:R-:W-:Y:S02]  /*3300*/  IADD3 R16, P6, R20, UR9, RZ ;  /* 0x0000000914107c10 */ /* 0x000fe4000ffde0ff */
[----:B-1----:R-:W-:Y:S02]  /*3310*/  IADD3 R18, P5, R24, R7, RZ ;  /* 0x0000000718127210 */ /* 0x002fe40007fbe0ff */
[----:B------:R0:W-:Y:S01]  /*3320*/  @P1 STG.E desc[UR14][R32.64], R47 ;  /* 0x0000002f20001986 */ /* 0x0001e2000c10190e */
[----:B------:R-:W-:-:S05]  /*3330*/  IADD3.X R17, R21, UR10, RZ, P6, !PT ;  /* 0x0000000a15117c10 */ /* 0x000fca000b7fe4ff */
[----:B------:R-:W-:Y:S05]  /*3340*/  @!P4 BRA `(.L_x_70) ;  /* 0x000000000004c947 */ /* 0x000fea0003800000 */
[----:B------:R1:W5:Y:S02]  /*3350*/  LDG.E.LTC128B R157, desc[UR14][R16.64] ;  /* 0x0000000e109d7981 */ /* 0x000364000c1e1920 */
.L_x_70:
[----:B------:R-:W-:Y:S05]  /*3360*/  BSYNC B1 ;  /* 0x0000000000017941 */ /* 0x000fea0003800000 */
.L_x_69:
        /* <DEDUP_REMOVED lines=8> */
[----:B------:R-:W-:-:S04]  /*33f0*/  IADD3 R22, P4, R26, UR9, RZ ;  /* 0x000000091a167c10 */ /* 0x000fc8000ff9e0ff */
[----:B------:R-:W-:Y:S01]  /*3400*/  IADD3.X R23, R27, UR10, RZ, P4, !PT ;  /* 0x0000000a1b177c10 */ /* 0x000fe2000a7fe4ff */
[----:B------:R-:W-:Y:S08]  /*3410*/  @!P5 BRA `(.L_x_72) ;  /* 0x000000000004d947 */ /* 0x000ff00003800000 */
[----:B------:R0:W5:Y:S02]  /*3420*/  LDG.E.LTC128B R157, desc[UR14][R22.64] ;  /* 0x0000000e169d7981 */ /* 0x000164000c1e1920 */
.L_x_72:
[----:B------:R-:W-:Y:S05]  /*3430*/  BSYNC B1 ;  /* 0x0000000000017941 */ /* 0x000fea0003800000 */
.L_x_71:
        /* <DEDUP_REMOVED lines=10> */
.L_x_74:
[----:B------:R-:W-:Y:S05]  /*34e0*/  BSYNC B1 ;  /* 0x0000000000017941 */ /* 0x000fea0003800000 */
.L_x_73:
        /* <DEDUP_REMOVED lines=13> */
.L_x_76:
[----:B------:R-:W-:Y:S05]  /*35c0*/  BSYNC B1 ;  /* 0x0000000000017941 */ /* 0x000fea0003800000 */
.L_x_75:
[----:B----45:R-:W-:Y:S01]  /*35d0*/  FMUL R20, R157, R10 ;  /* 0x0000000a9d147220 */ /* 0x030fe20000400000 */
        /* <DEDUP_REMOVED lines=10> */
.L_x_78:
[----:B------:R-:W-:Y:S05]  /*3680*/  BSYNC B1 ;  /* 0x0000000000017941 */ /* 0x000fea0003800000 */
.L_x_77:
[----:B------:R-:W-:Y:S01]  /*3690*/  ISETP.GT.AND P1, PT, R12, 0x39, PT ;  /* 0x000000390c00780c */ /* 0x000fe20003f24270 */
[----:B------:R-:W-:Y:S02]  /*36a0*/  IMAD.X R25, R19, 0x1, R8, P5 ;  /* 0x0000000113197824 */ /* 0x000fe400028e0608 */
[----:B-----5:R-:W-:Y:S01]  /*36b0*/  FMUL R15, R157, R10 ;  /* 0x0000000a9d0f7220 */ /* 0x020fe20000400000 */
[----:B------:R-:W-:Y:S01]  /*36c0*/  BSSY B1, `(.L_x_79) ;  /* 0x0000009000017945 */ /* 0x000fe20003800000 */
[----:B------:R-:W-:Y:S02]  /*36d0*/  ISETP.GT.AND P5, PT, R11, RZ, P1 ;  /* 0x000000ff0b00720c */ /* 0x000fe40000fa4270 */
[----:B------:R-:W-:Y:S01]  /*36e0*/  FFMA R15, R52, R9, R15 ;  /* 0x00000009340f7223 */ /* 0x000fe2000000000f */
[----:B---3--:R-:W-:-:S04]  /*36f0*/  IADD3 R30, P6, R28, R7, RZ ;  /* 0x000000071c1e7210 */ /* 0x008fc80007fde0ff */
[----:B------:R3:W-:Y:S01]  /*3700*/  @P4 STG.E desc[UR14][R24.64], R15 ;  /* 0x0000000f18004986 */ /* 0x0007e2000c10190e */
[----:B------:R-:W-:-:S04]  /*3710*/  IADD3 R26, P4, R22, UR9, RZ ;  /* 0x00000009161a7c10 */ /* 0x000fc8000ff9e0ff */
[----:B------:R-:W-:Y:S01]  /*3720*/  IADD3.X R27, R23, UR10, RZ, P4, !PT ;  /* 0x0000000a171b7c10 */ /* 0x000fe2000a7fe4ff */
[----:B------:R-:W-:Y:S08]  /*3730*/  @!P5 BRA `(.L_x_80) ;  /* 0x000000000004d947 */ /* 0x000ff00003800000 */
[----:B------:R0:W5:Y:S02]  /*3740*/  LDG.E.LTC128B R157, desc[UR14][R26.64] ;  /* 0x0000000e1a9d7981 */ /* 0x000164000c1e1920 */
.L_x_80:
[----:B------:R-:W-:Y:S05]  /*3750*/  BSYNC B1 ;  /* 0x0000000000017941 */ /* 0x000fea0003800000 */
.L_x_79:
[----:B0----5:R-:W-:Y:S01]  /*3760*/  FMUL R32, R157, R10 ;  /* 0x0000000a9d207220 */ /* 0x021fe20000400000 */
[----:B------:R-:W-:Y:S01]  /*3770*/  IMAD.X R31, R29, 0x1, R8, P6 ;  /* 0x000000011d1f7824 */ /* 0x000fe200030e0608 */
[----:B------:R-:W-:Y:S01]  /*3780*/  ISETP.GT.AND P4, PT, R11, 0x8, P2 ;  /* 0x000000080b00780c */ /* 0x000fe20001784270 */
[----:B------:R-:W-:Y:S01]  /*3790*/  BSSY B1, `(.L_x_81) ;  /* 0x0000007000017945 */ /* 0x000fe20003800000 */
[----:B------:R-:W-:Y:S01]  /*37a0*/  FFMA R53, R53, R9, R32 ;  /* 0x0000000935357223 */ /* 0x000fe20000000020 */
[----:B-1----:R-:W-:-:S04]  /*37b0*/  IADD3 R16, P2, R16, UR7, RZ ;  /* 0x0000000710107c10 */ /* 0x002fc8000ff5e0ff */
[----:B------:R0:W-:Y:S01]  /*37c0*/  @P5 STG.E desc[UR14][R30.64], R53 ;  /* 0x000000351e005986 */ /* 0x0001e2000c10190e */
[----:B------:R-:W-:-:S05]  /*37d0*/  IADD3.X R17, R17, UR8, RZ, P2, !PT ;  /* 0x0000000811117c10 */ /* 0x000fca00097fe4ff */
[----:B------:R-:W-:Y:S05]  /*37e0*/  @!P4 BRA `(.L_x_82) ;  /* 0x000000000004c947 */ /* 0x000fea0003800000 */
[----:B------:R1:W5:Y:S02]  /*37f0*/  LDG.E.LTC128B R157, desc[UR14][R16.64] ;  /* 0x0000000e109d7981 */ /* 0x000364000c1e1920 */
.L_x_82:
[----:B------:R-:W-:Y:S05]  /*3800*/  BSYNC B1 ;  /* 0x0000000000017941 */ /* 0x000fea0003800000 */
.L_x_81:
[----:B-1----:R-:W-:Y:S01]  /*3810*/  IADD3 R16, P5, R18, R14, RZ ;  /* 0x0000000e12107210 */ /* 0x002fe20007fbe0ff */
[----:B---3-5:R-:W-:Y:S01]  /*3820*/  FMUL R15, R157, R10 ;  /* 0x0000000a9d0f7220 */ /* 0x028fe20000400000 */
        /* <DEDUP_REMOVED lines=11> */
.L_x_84:
[----:B------:R-:W-:Y:S05]  /*38e0*/  BSYNC B1 ;  /* 0x0000000000017941 */ /* 0x000fea0003800000 */
.L_x_83:
[----:B-1---5:R-:W-:Y:S01]  /*38f0*/  FMUL R16, R157, R10 ;  /* 0x0000000a9d107220 */ /* 0x022fe20000400000 */
[----:B------:R-:W-:Y:S01]  /*3900*/  IMAD.X R33, R29, 0x1, R13, P5 ;  /* 0x000000011d217824 */ /* 0x000fe200028e060d */
[----:B------:R-:W-:Y:S01]  /*3910*/  ISETP.GT.AND P4, PT, R11, RZ, P2 ;  /* 0x000000ff0b00720c */ /* 0x000fe20001784270 */
[----:B------:R-:W-:Y:S01]  /*3920*/  BSSY B1, `(.L_x_85) ;  /* 0x0000008000017945 */ /* 0x000fe20003800000 */
[----:B------:R-:W-:Y:S01]  /*3930*/  FFMA R55, R55, R9, R16 ;  /* 0x0000000937377223 */ /* 0x000fe20000000010 */
[----:B------:R-:W-:Y:S02]  /*3940*/  IADD3 R16, P6, R20, UR9, RZ ;  /* 0x0000000914107c10 */ /* 0x000fe4000ffde0ff */
[----:B---3--:R-:W-:Y:S02]  /*3950*/  IADD3 R18, P5, R24, R7, RZ ;  /* 0x0000000718127210 */ /* 0x008fe40007fbe0ff */
[----:B------:R1:W-:Y:S01]  /*3960*/  @P1 STG.E desc[UR14][R32.64], R55 ;  /* 0x0000003720001986 */ /* 0x0003e2000c10190e */
[----:B------:R-:W-:-:S05]  /*3970*/  IADD3.X R17, R21, UR10, RZ, P6, !PT ;  /* 0x0000000a15117c10 */ /* 0x000fca000b7fe4ff */
[----:B------:R-:W-:Y:S05]  /*3980*/  @!P4 BRA `(.L_x_86) ;  /* 0x000000000004c947 */ /* 0x000fea0003800000 */
[----:B------:R3:W5:Y:S02]  /*3990*/  LDG.E.LTC128B R157, desc[UR14][R16.64] ;  /* 0x0000000e109d7981 */ /* 0x000764000c1e1920 */
.L_x_86:
[----:B------:R-:W-:Y:S05]  /*39a0*/  BSYNC B1 ;  /* 0x0000000000017941 */ /* 0x000fea0003800000 */
.L_x_85:
        /* <DEDUP_REMOVED lines=12> */
.L_x_88:
[----:B------:R-:W-:Y:S05]  /*3a70*/  BSYNC B1 ;  /* 0x0000000000017941 */ /* 0x000fea0003800000 */
.L_x_87:
[----:B-1---5:R-:W-:Y:S01]  /*3a80*/  FMUL R32, R157, R10 ;  /* 0x0000000a9d207220 */ /* 0x022fe20000400000 */
        /* <DEDUP_REMOVED lines=9> */
.L_x_90:
[----:B------:R-:W-:Y:S05]  /*3b20*/  BSYNC B1 ;  /* 0x0000000000017941 */ /* 0x000fea0003800000 */
.L_x_89:
[----:B----4-:R-:W-:Y:S01]  /*3b30*/  IADD3 R20, P5, R24, R14, RZ ;  /* 0x0000000e18147210 */ /* 0x010fe20007fbe0ff */
[----:B0----5:R-:W-:Y:S01]  /*3b40*/  FMUL R15, R157, R10 ;  /* 0x0000000a9d0f7220 */ /* 0x021fe20000400000 */
        /* <DEDUP_REMOVED lines=11> */
.L_x_92:
[----:B------:R-:W-:Y:S05]  /*3c00*/  BSYNC B1 ;  /* 0x0000000000017941 */ /* 0x000fea0003800000 */
.L_x_91:
        /* <DEDUP_REMOVED lines=11> */
.L_x_94:
[----:B------:R-:W-:Y:S05]  /*3cc0*/  BSYNC B1 ;  /* 0x0000000000017941 */ /* 0x000fea0003800000 */
.L_x_93:
        /* <DEDUP_REMOVED lines=12> */
.L_x_96:
[----:B------:R-:W-:Y:S05]  /*3d90*/  BSYNC B1 ;  /* 0x0000000000017941 */ /* 0x000fea0003800000 */
.L_x_95:
[----:B0----5:R-:W-:Y:S01]  /*3da0*/  FMUL R32, R157, R10 ;  /* 0x0000000a9d207220 */ /* 0x021fe20000400000 */
        /* <DEDUP_REMOVED lines=9> */
.L_x_98:
[----:B------:R-:W-:Y:S05]  /*3e40*/  BSYNC B1 ;  /* 0x0000000000017941 */ /* 0x000fea0003800000 */
.L_x_97:
[----:B---3--:R-:W-:Y:S01]  /*3e50*/  IADD3 R16, P5, R18, R14, RZ ;  /* 0x0000000e12107210 */ /* 0x008fe20007fbe0ff */
        /* <DEDUP_REMOVED lines=12> */
.L_x_100:
[----:B------:R-:W-:Y:S05]  /*3f20*/  BSYNC B1 ;  /* 0x0000000000017941 */ /* 0x000fea0003800000 */
.L_x_99:
[----:B---3-5:R-:W-:Y:S01]  /*3f30*/  FMUL R16, R157, R10 ;  /* 0x0000000a9d107220 */ /* 0x028fe20000400000 */
        /* <DEDUP_REMOVED lines=10> */
.L_x_102:
[----:B------:R-:W-:Y:S05]  /*3fe0*/  BSYNC B1 ;  /* 0x0000000000017941 */ /* 0x000fea0003800000 */
.L_x_101:
[----:B------:R-:W-:Y:S01]  /*3ff0*/  ISETP.GT.AND P1, PT, R12, 0x51, PT ;  /* 0x000000510c00780c */ /* 0x000fe20003f24270 */
[----:B------:R-:W-:Y:S02]  /*4000*/  IMAD.X R19, R25, 0x1, R8, P5 ;  /* 0x0000000119137824 */ /* 0x000fe400028e0608 */
[----:B-----5:R-:W-:Y:S01]  /*4010*/  FMUL R15, R157, R10 ;  /* 0x0000000a9d0f7220 */ /* 0x020fe20000400000 */
[----:B------:R-:W-:Y:S01]  /*4020*/  BSSY B1, `(.L_x_103) ;  /* 0x0000009000017945 */ /* 0x000fe20003800000 */
[----:B------:R-:W-:Y:S02]  /*4030*/  ISETP.GT.AND P5, PT, R11, RZ, P1 ;  /* 0x000000ff0b00720c */ /* 0x000fe40000fa4270 */
[----:B------:R-:W-:Y:S01]  /*4040*/  FFMA R15, R64, R9, R15 ;  /* 0x00000009400f7223 */ /* 0x000fe2000000000f */
[----:B-1----:R-:W-:-:S04]  /*4050*/  IADD3 R28, P6, R30, R7, RZ ;  /* 0x000000071e1c7210 */ /* 0x002fc80007fde0ff */
[----:B------:R1:W-:Y:S01]  /*4060*/  @P4 STG.E desc[UR14][R18.64], R15 ;  /* 0x0000000f12004986 */ /* 0x0003e2000c10190e */
[----:B------:R-:W-:-:S04]  /*4070*/  IADD3 R22, P4, R26, UR9, RZ ;  /* 0x000000091a167c10 */ /* 0x000fc8000ff9e0ff */
[----:B------:R-:W-:Y:S01]  /*4080*/  IADD3.X R23, R27, UR10, RZ, P4, !PT ;  /* 0x0000000a1b177c10 */ /* 0x000fe2000a7fe4ff */
[----:B------:R-:W-:Y:S08]  /*4090*/  @!P5 BRA `(.L_x_104) ;  /* 0x000000000004d947 */ /* 0x000ff00003800000 */
[----:B------:R0:W5:Y:S02]  /*40a0*/  LDG.E.LTC128B R157, desc[UR14][R22.64] ;  /* 0x0000000e169d7981 */ /* 0x000164000c1e1920 */
.L_x_104:
[----:B------:R-:W-:Y:S05]  /*40b0*/  BSYNC B1 ;  /* 0x0000000000017941 */ /* 0x000fea0003800000 */
.L_x_103:
        /* <DEDUP_REMOVED lines=10> */
.L_x_106:
[----:B------:R-:W-:Y:S05]  /*4160*/  BSYNC B1 ;  /* 0x0000000000017941 */ /* 0x000fea0003800000 */
.L_x_105:
[----:B----4-:R-:W-:Y:S01]  /*4170*/  IADD3 R20, P5, R24, R14, RZ ;  /* 0x0000000e18147210 */ /* 0x010fe20007fbe0ff */
        /* <DEDUP_REMOVED lines=12> */
.L_x_108:
[----:B------:R-:W-:Y:S05]  /*4240*/  BSYNC B1 ;  /* 0x0000000000017941 */ /* 0x000fea0003800000 */
.L_x_107:
[----:B-1---5:R-:W-:Y:S01]  /*4250*/  FMUL R20, R157, R10 ;  /* 0x0000000a9d147220 */ /* 0x022fe20000400000 */
        /* <DEDUP_REMOVED lines=10> */
.L_x_110:
[----:B------:R-:W-:Y:S05]  /*4300*/  BSYNC B1 ;  /* 0x0000000000017941 */ /* 0x000fea0003800000 */
.L_x_109:
        /* <DEDUP_REMOVED lines=12> */
.L_x_112:
[----:B------:R-:W-:Y:S05]  /*43d0*/  BSYNC B1 ;  /* 0x0000000000017941 */ /* 0x000fea0003800000 */
.L_x_111:
[----:B-1---5:R-:W-:Y:S01]  /*43e0*/  FMUL R32, R157, R10 ;  /* 0x0000000a9d207220 */ /* 0x022fe20000400000 */
        /* <DEDUP_REMOVED lines=9> */
.L_x_114:
[----:B------:R-:W-:Y:S05]  /*4480*/  BSYNC B1 ;  /* 0x0000000000017941 */ /* 0x000fea0003800000 */
.L_x_113:
[----:B---3--:R-:W-:Y:S01]  /*4490*/  IADD3 R16, P5, R18, R14, RZ ;  /* 0x0000000e12107210 */ /* 0x008fe20007fbe0ff */
        /* <DEDUP_REMOVED lines=12> */
.L_x_116:
[----:B------:R-:W-:Y:S05]  /*4560*/  BSYNC B1 ;  /* 0x0000000000017941 */ /* 0x000fea0003800000 */
.L_x_115:
[----:B0----5:R-:W-:Y:S01]  /*4570*/  FMUL R16, R157, R10 ;  /* 0x0000000a9d107220 */ /* 0x021fe20000400000 */
        /* <DEDUP_REMOVED lines=10> */
.L_x_118:
[----:B------:R-:W-:Y:S05]  /*4620*/  BSYNC B1 ;  /* 0x0000000000017941 */ /* 0x000fea0003800000 */
.L_x_117:
        /* <DEDUP_REMOVED lines=12> */
.L_x_120:
[----:B------:R-:W-:Y:S05]  /*46f0*/  BSYNC B1 ;  /* 0x0000000000017941 */ /* 0x000fea0003800000 */
.L_x_119:
        /* <DEDUP_REMOVED lines=10> */
.L_x_122:
[----:B------:R-:W-:Y:S05]  /*47a0*/  BSYNC B1 ;  /* 0x0000000000017941 */ /* 0x000fea0003800000 */
.L_x_121:
        /* <DEDUP_REMOVED lines=13> */
.L_x_124:
[----:B------:R-:W-:Y:S05]  /*4880*/  BSYNC B1 ;  /* 0x0000000000017941 */ /* 0x000fea0003800000 */
.L_x_123:
        /* <DEDUP_REMOVED lines=11> */
.L_x_126:
[----:B------:R-:W-:Y:S05]  /*4940*/  BSYNC B1 ;  /* 0x0000000000017941 */ /* 0x000fea0003800000 */
.L_x_125:
        /* <DEDUP_REMOVED lines=12> */
.L_x_128:
[----:B------:R-:W-:Y:S05]  /*4a10*/  BSYNC B1 ;  /* 0x0000000000017941 */ /* 0x000fea0003800000 */
.L_x_127:
        /* <DEDUP_REMOVED lines=10> */
.L_x_130:
[----:B------:R-:W-:Y:S05]  /*4ac0*/  BSYNC B1 ;  /* 0x0000000000017941 */ /* 0x000fea0003800000 */
.L_x_129:
[----:B---3--:R-:W-:Y:S01]  /*4ad0*/  IADD3 R16, P5, R18, R14, RZ ;  /* 0x0000000e12107210 */ /* 0x008fe20007fbe0ff */
        /* <DEDUP_REMOVED lines=12> */
.L_x_132:
[----:B------:R-:W-:Y:S05]  /*4ba0*/  BSYNC B1 ;  /* 0x0000000000017941 */ /* 0x000fea0003800000 */
.L_x_131:
        /* <DEDUP_REMOVED lines=11> */
.L_x_134:
[----:B------:R-:W-:Y:S05]  /*4c60*/  BSYNC B1 ;  /* 0x0000000000017941 */ /* 0x000fea0003800000 */
.L_x_133:
        /* <DEDUP_REMOVED lines=12> */
.L_x_136:
[----:B------:R-:W-:Y:S05]  /*4d30*/  BSYNC B1 ;  /* 0x0000000000017941 */ /* 0x000fea0003800000 */
.L_x_135:
        /* <DEDUP_REMOVED lines=10> */
.L_x_138:
[----:B------:R-:W-:Y:S05]  /*4de0*/  BSYNC B1 ;  /* 0x0000000000017941 */ /* 0x000fea0003800000 */
.L_x_137:
        /* <DEDUP_REMOVED lines=13> */
.L_x_140:
[----:B------:R-:W-:Y:S05]  /*4ec0*/  BSYNC B1 ;  /* 0x0000000000017941 */ /* 0x000fea0003800000 */
.L_x_139:
        /* <DEDUP_REMOVED lines=11> */
.L_x_142:
[----:B------:R-:W-:Y:S05]  /*4f80*/  BSYNC B1 ;  /* 0x0000000000017941 */ /* 0x000fea0003800000 */
.L_x_141:
        /* <DEDUP_REMOVED lines=12> */
.L_x_144:
[----:B------:R-:W-:Y:S05]  /*5050*/  BSYNC B1 ;  /* 0x0000000000017941 */ /* 0x000fea0003800000 */
.L_x_143:
        /* <DEDUP_REMOVED lines=10> */
.L_x_146:
[----:B------:R-:W-:Y:S05]  /*5100*/  BSYNC B1 ;  /* 0x0000000000017941 */ /* 0x000fea0003800000 */
.L_x_145:
        /* <DEDUP_REMOVED lines=13> */
.L_x_148:
[----:B------:R-:W-:Y:S05]  /*51e0*/  BSYNC B1 ;  /* 0x0000000000017941 */ /* 0x000fea0003800000 */
.L_x_147:
        /* <DEDUP_REMOVED lines=11> */
.L_x_150:
[----:B------:R-:W-:Y:S05]  /*52a0*/  BSYNC B1 ;  /* 0x0000000000017941 */ /* 0x000fea0003800000 */
.L_x_149:
        /* <DEDUP_REMOVED lines=12> */
.L_x_152:
[----:B------:R-:W-:Y:S05]  /*5370*/  BSYNC B1 ;  /* 0x0000000000017941 */ /* 0x000fea0003800000 */
.L_x_151:
        /* <DEDUP_REMOVED lines=10> */
.L_x_154:
[----:B------:R-:W-:Y:S05]  /*5420*/  BSYNC B1 ;  /* 0x0000000000017941 */ /* 0x000fea0003800000 */
.L_x_153:
        /* <DEDUP_REMOVED lines=13> */
.L_x_156:
[----:B------:R-:W-:Y:S05]  /*5500*/  BSYNC B1 ;  /* 0x0000000000017941 */ /* 0x000fea0003800000 */
.L_x_155:
        /* <DEDUP_REMOVED lines=11> */
.L_x_158:
[----:B------:R-:W-:Y:S05]  /*55c0*/  BSYNC B1 ;  /* 0x0000000000017941 */ /* 0x000fea0003800000 */
.L_x_157:
        /* <DEDUP_REMOVED lines=12> */
.L_x_160:
[----:B------:R-:W-:Y:S05]  /*5690*/  BSYNC B1 ;  /* 0x0000000000017941 */ /* 0x000fea0003800000 */
.L_x_159:
        /* <DEDUP_REMOVED lines=10> */
.L_x_162:
[----:B------:R-:W-:Y:S05]  /*5740*/  BSYNC B1 ;  /* 0x0000000000017941 */ /* 0x000fea0003800000 */
.L_x_161:
        /* <DEDUP_REMOVED lines=13> */
.L_x_164:
[----:B------:R-:W-:Y:S05]  /*5820*/  BSYNC B1 ;  /* 0x0000000000017941 */ /* 0x000fea0003800000 */
.L_x_163:
        /* <DEDUP_REMOVED lines=11> */
.L_x_166:
[----:B------:R-:W-:Y:S05]  /*58e0*/  BSYNC B1 ;  /* 0x0000000000017941 */ /* 0x000fea0003800000 */
.L_x_165:
        /* <DEDUP_REMOVED lines=12> */
.L_x_168:
[----:B------:R-:W-:Y:S05]  /*59b0*/  BSYNC B1 ;  /* 0x0000000000017941 */ /* 0x000fea0003800000 */
.L_x_167:
        /* <DEDUP_REMOVED lines=10> */
.L_x_170:
[----:B------:R-:W-:Y:S05]  /*5a60*/  BSYNC B1 ;  /* 0x0000000000017941 */ /* 0x000fea0003800000 */
.L_x_169:
        /* <DEDUP_REMOVED lines=13> */
.L_x_172:
[----:B------:R-:W-:Y:S05]  /*5b40*/  BSYNC B1 ;  /* 0x0000000000017941 */ /* 0x000fea0003800000 */
.L_x_171:
        /* <DEDUP_REMOVED lines=11> */
.L_x_174:
[----:B------:R-:W-:Y:S05]  /*5c00*/  BSYNC B1 ;  /* 0x0000000000017941 */ /* 0x000fea0003800000 */
.L_x_173:
        /* <DEDUP_REMOVED lines=12> */
.L_x_176:
[----:B------:R-:W-:Y:S05]  /*5cd0*/  BSYNC B1 ;  /* 0x0000000000017941 */ /* 0x000fea0003800000 */
.L_x_175:
        /* <DEDUP_REMOVED lines=10> */
.L_x_178:
[----:B------:R-:W-:Y:S05]  /*5d80*/  BSYNC B1 ;  /* 0x0000000000017941 */ /* 0x000fea0003800000 */
.L_x_177:
        /* <DEDUP_REMOVED lines=13> */
.L_x_180:
[----:B------:R-:W-:Y:S05]  /*5e60*/  BSYNC B1 ;  /* 0x0000000000017941 */ /* 0x000fea0003800000 */
.L_x_179:
        /* <DEDUP_REMOVED lines=11> */
.L_x_182:
[----:B------:R-:W-:Y:S05]  /*5f20*/  BSYNC B1 ;  /* 0x0000000000017941 */ /* 0x000fea0003800000 */
.L_x_181:
        /* <DEDUP_REMOVED lines=12> */
.L_x_184:
[----:B------:R-:W-:Y:S05]  /*5ff0*/  BSYNC B1 ;  /* 0x0000000000017941 */ /* 0x000fea0003800000 */
.L_x_183:
        /* <DEDUP_REMOVED lines=10> */
.L_x_186:
[----:B------:R-:W-:Y:S05]  /*60a0*/  BSYNC B1 ;  /* 0x0000000000017941 */ /* 0x000fea0003800000 */
.L_x_185:
        /* <DEDUP_REMOVED lines=13> */
.L_x_188:
[----:B------:R-:W-:Y:S05]  /*6180*/  BSYNC B1 ;  /* 0x0000000000017941 */ /* 0x000fea0003800000 */
.L_x_187:
        /* <DEDUP_REMOVED lines=11> */
.L_x_190:
[----:B------:R-:W-:Y:S05]  /*6240*/  BSYNC B1 ;  /* 0x0000000000017941 */ /* 0x000fea0003800000 */
.L_x_189:
        /* <DEDUP_REMOVED lines=12> */
.L_x_192:
[----:B------:R-:W-:Y:S05]  /*6310*/  BSYNC B1 ;  /* 0x0000000000017941 */ /* 0x000fea0003800000 */
.L_x_191:
        /* <DEDUP_REMOVED lines=10> */
.L_x_194:
[----:B------:R-:W-:Y:S05]  /*63c0*/  BSYNC B1 ;  /* 0x0000000000017941 */ /* 0x000fea0003800000 */
.L_x_193:
        /* <DEDUP_REMOVED lines=13> */
.L_x_196:
[----:B------:R-:W-:Y:S05]  /*64a0*/  BSYNC B1 ;  /* 0x0000000000017941 */ /* 0x000fea0003800000 */
.L_x_195:
        /* <DEDUP_REMOVED lines=11> */
.L_x_198:
[----:B------:R-:W-:Y:S05]  /*6560*/  BSYNC B1 ;  /* 0x0000000000017941 */ /* 0x000fea0003800000 */
.L_x_197:
        /* <DEDUP_REMOVED lines=12> */
.L_x_200:
[----:B------:R-:W-:Y:S05]  /*6630*/  BSYNC B1 ;  /* 0x0000000000017941 */ /* 0x000fea0003800000 */
.L_x_199:
        /* <DEDUP_REMOVED lines=10> */
.L_x_202:
[----:B------:R-:W-:Y:S05]  /*66e0*/  BSYNC B1 ;  /* 0x0000000000017941 */ /* 0x000fea0003800000 */
.L_x_201:
        /* <DEDUP_REMOVED lines=13> */
.L_x_204:
[----:B------:R-:W-:Y:S05]  /*67c0*/  BSYNC B1 ;  /* 0x0000000000017941 */ /* 0x000fea0003800000 */
.L_x_203:
        /* <DEDUP_REMOVED lines=11> */
.L_x_206:
[----:B------:R-:W-:Y:S05]  /*6880*/  BSYNC B1 ;  /* 0x0000000000017941 */ /* 0x000fea0003800000 */
.L_x_205:
        /* <DEDUP_REMOVED lines=12> */
.L_x_208:
[----:B------:R-:W-:Y:S05]  /*6950*/  BSYNC B1 ;  /* 0x0000000000017941 */ /* 0x000fea0003800000 */
.L_x_207:
        /* <DEDUP_REMOVED lines=10> */
.L_x_210:
[----:B------:R-:W-:Y:S05]  /*6a00*/  BSYNC B1 ;  /* 0x0000000000017941 */ /* 0x000fea0003800000 */
.L_x_209:
        /* <DEDUP_REMOVED lines=13> */
.L_x_212:
[----:B------:R-:W-:Y:S05]  /*6ae0*/  BSYNC B1 ;  /* 0x0000000000017941 */ /* 0x000fea0003800000 */
.L_x_211:
        /* <DEDUP_REMOVED lines=11> */
.L_x_214:
[----:B------:R-:W-:Y:S05]  /*6ba0*/  BSYNC B1 ;  /* 0x0000000000017941 */ /* 0x000fea0003800000 */
.L_x_213:
        /* <DEDUP_REMOVED lines=12> */
.L_x_216:
[----:B------:R-:W-:Y:S05]  /*6c70*/  BSYNC B1 ;  /* 0x0000000000017941 */ /* 0x000fea0003800000 */
.L_x_215:
        /* <DEDUP_REMOVED lines=10> */
.L_x_218:
[----:B------:R-:W-:Y:S05]  /*6d20*/  BSYNC B1 ;  /* 0x0000000000017941 */ /* 0x000fea0003800000 */
.L_x_217:
        /* <DEDUP_REMOVED lines=13> */
.L_x_220:
[----:B------:R-:W-:Y:S05]  /*6e00*/  BSYNC B1 ;  /* 0x0000000000017941 */ /* 0x000fea0003800000 */
.L_x_219:
        /* <DEDUP_REMOVED lines=11> */
.L_x_222:
[----:B------:R-:W-:Y:S05]  /*6ec0*/  BSYNC B1 ;  /* 0x0000000000017941 */ /* 0x000fea0003800000 */
.L_x_221:
        /* <DEDUP_REMOVED lines=12> */
.L_x_224:
[----:B------:R-:W-:Y:S05]  /*6f90*/  BSYNC B1 ;  /* 0x0000000000017941 */ /* 0x000fea0003800000 */
.L_x_223:
        /* <DEDUP_REMOVED lines=10> */
.L_x_226:
[----:B------:R-:W-:Y:S05]  /*7040*/  BSYNC B1 ;  /* 0x0000000000017941 */ /* 0x000fea0003800000 */
.L_x_225:
        /* <DEDUP_REMOVED lines=13> */
.L_x_228:
[----:B------:R-:W-:Y:S05]  /*7120*/  BSYNC B1 ;  /* 0x0000000000017941 */ /* 0x000fea0003800000 */
.L_x_227:
        /* <DEDUP_REMOVED lines=11> */
.L_x_230:
[----:B------:R-:W-:Y:S05]  /*71e0*/  BSYNC B1 ;  /* 0x0000000000017941 */ /* 0x000fea0003800000 */
.L_x_229:
        /* <DEDUP_REMOVED lines=12> */
.L_x_232:
[----:B------:R-:W-:Y:S05]  /*72b0*/  BSYNC B1 ;  /* 0x0000000000017941 */ /* 0x000fea0003800000 */
.L_x_231:
        /* <DEDUP_REMOVED lines=10> */
.L_x_234:
[----:B------:R-:W-:Y:S05]  /*7360*/  BSYNC B1 ;  /* 0x0000000000017941 */ /* 0x000fea0003800000 */
.L_x_233:
        /* <DEDUP_REMOVED lines=13> */
.L_x_236:
[----:B------:R-:W-:Y:S05]  /*7440*/  BSYNC B1 ;  /* 0x0000000000017941 */ /* 0x000fea0003800000 */
.L_x_235:
        /* <DEDUP_REMOVED lines=11> */
.L_x_238:
[----:B------:R-:W-:Y:S05]  /*7500*/  BSYNC B1 ;  /* 0x0000000000017941 */ /* 0x000fea0003800000 */
.L_x_237:
        /* <DEDUP_REMOVED lines=12> */
.L_x_240:
[----:B------:R-:W-:Y:S05]  /*75d0*/  BSYNC B1 ;  /* 0x0000000000017941 */ /* 0x000fea0003800000 */
.L_x_239:
        /* <DEDUP_REMOVED lines=10> */
.L_x_242:
[----:B------:R-:W-:Y:S05]  /*7680*/  BSYNC B1 ;  /* 0x0000000000017941 */ /* 0x000fea0003800000 */
.L_x_241:
        /* <DEDUP_REMOVED lines=13> */
.L_x_244:
[----:B------:R-:W-:Y:S05]  /*7760*/  BSYNC B1 ;  /* 0x0000000000017941 */ /* 0x000fea0003800000 */
.L_x_243:
        /* <DEDUP_REMOVED lines=11> */
.L_x_246:
[----:B------:R-:W-:Y:S05]  /*7820*/  BSYNC B1 ;  /* 0x0000000000017941 */ /* 0x000fea0003800000 */
.L_x_245:
        /* <DEDUP_REMOVED lines=12> */
.L_x_248:
[----:B------:R-:W-:Y:S05]  /*78f0*/  BSYNC B1 ;  /* 0x0000000000017941 */ /* 0x000fea0003800000 */
.L_x_247:
        /* <DEDUP_REMOVED lines=10> */
.L_x_250:
[----:B------:R-:W-:Y:S05]  /*79a0*/  BSYNC B1 ;  /* 0x0000000000017941 */ /* 0x000fea0003800000 */
.L_x_249:
        /* <DEDUP_REMOVED lines=13> */
.L_x_252:
[----:B------:R-:W-:Y:S05]  /*7a80*/  BSYNC B1 ;  /* 0x0000000000017941 */ /* 0x000fea0003800000 */
.L_x_251:
        /* <DEDUP_REMOVED lines=11> */
.L_x_254:
[----:B------:R-:W-:Y:S05]  /*7b40*/  BSYNC B1 ;  /* 0x0000000000017941 */ /* 0x000fea0003800000 */
.L_x_253:
        /* <DEDUP_REMOVED lines=12> */
.L_x_256:
[----:B------:R-:W-:Y:S05]  /*7c10*/  BSYNC B1 ;  /* 0x0000000000017941 */ /* 0x000fea0003800000 */
.L_x_255:
        /* <DEDUP_REMOVED lines=10> */
.L_x_258:
[----:B------:R-:W-:Y:S05]  /*7cc0*/  BSYNC B1 ;  /* 0x0000000000017941 */ /* 0x000fea0003800000 */
.L_x_257:
        /* <DEDUP_REMOVED lines=13> */
.L_x_260:
[----:B------:R-:W-:Y:S05]  /*7da0*/  BSYNC B1 ;  /* 0x0000000000017941 */ /* 0x000fea0003800000 */
.L_x_259:
        /* <DEDUP_REMOVED lines=11> */
.L_x_262:
[----:B------:R-:W-:Y:S05]  /*7e60*/  BSYNC B1 ;  /* 0x0000000000017941 */ /* 0x000fea0003800000 */
.L_x_261:
[----:B------:R-:W-:Y:S01]  /*7e70*/  ISETP.GT.AND P2, PT, R12, 0xf1, PT ;  /* 0x000000f10c00780c */ /* 0x000fe20003f44270 */
[----:B-----5:R-:W-:Y:S01]  /*7e80*/  FMUL R15, R157, R10 ;  /* 0x0000000a9d0f7220 */ /* 0x020fe20000400000 */
[----:B------:R-:W-:Y:S01]  /*7e90*/  IMAD.X R19, R25, 0x1, R8, P5 ;  /* 0x0000000119137824 */ /* 0x000fe200028e0608 */
[----:B------:R-:W-:Y:S01]  /*7ea0*/  BSSY B1, `(.L_x_263) ;  /* 0x0000009000017945 */ /* 0x000fe20003800000 */
[----:B------:R-:W-:Y:S01]  /*7eb0*/  ISETP.GT.AND P1, PT, R11, RZ, P2 ;  /* 0x000000ff0b00720c */ /* 0x000fe20001724270 */
[----:B------:R-:W-:Y:S01]  /*7ec0*/  FFMA R15, R144, R9, R15 ;  /* 0x00000009900f7223 */ /* 0x000fe2000000000f */
[----:B------:R-:W-:-:S04]  /*7ed0*/  IADD3 R28, P5, R30, R7, RZ ;  /* 0x000000071e1c7210 */ /* 0x000fc80007fbe0ff */
[----:B------:R0:W-:Y:S01]  /*7ee0*/  @P6 STG.E desc[UR14][R18.64], R15 ;  /* 0x0000000f12006986 */ /* 0x0001e2000c10190e */
[----:B------:R-:W-:-:S04]  /*7ef0*/  IADD3 R22, P6, R26, UR9, RZ ;  /* 0x000000091a167c10 */ /* 0x000fc8000ffde0ff */
[----:B------:R-:W-:Y:S02]  /*7f00*/  IADD3.X R23, R27, UR10, RZ, P6, !PT ;  /* 0x0000000a1b177c10 */ /* 0x000fe4000b7fe4ff */
[----:B------:R-:W-:Y:S07]  /*7f10*/  @!P1 BRA `(.L_x_264) ;  /* 0x0000000000049947 */ /* 0x000fee0003800000 */
[----:B------:R0:W5:Y:S02]  /*7f20*/  LDG.E.LTC128B R157, desc[UR14][R22.64] ;  /* 0x0000000e169d7981 */ /* 0x000164000c1e1920 */
.L_x_264:
[----:B------:R-:W-:Y:S05]  /*7f30*/  BSYNC B1 ;  /* 0x0000000000017941 */ /* 0x000fea0003800000 */
.L_x_263:
        /* <DEDUP_REMOVED lines=10> */
.L_x_266:
[----:B------:R-:W-:Y:S05]  /*7fe0*/  BSYNC B1 ;  /* 0x0000000000017941 */ /* 0x000fea0003800000 */
.L_x_265:
        /* <DEDUP_REMOVED lines=13> */
.L_x_268:
[----:B------:R-:W-:Y:S05]  /*80c0*/  BSYNC B1 ;  /* 0x0000000000017941 */ /* 0x000fea0003800000 */
.L_x_267:
[----:B----45:R-:W-:Y:S01]  /*80d0*/  FMUL R20, R157, R10 ;  /* 0x0000000a9d147220 */ /* 0x030fe20000400000 */
[----:B------:R-:W-:Y:S01]  /*80e0*/  IMAD.X R33, R31, 0x1, R13, P5 ;  /* 0x000000011f217824 */ /* 0x000fe200028e060d */
[----:B------:R-:W-:Y:S01]  /*80f0*/  ISETP.GT.AND P6, PT, R11, RZ, P1 ;  /* 0x000000ff0b00720c */ /* 0x000fe20000fc4270 */
[----:B------:R-:W-:Y:S01]  /*8100*/  BSSY B1, `(.L_x_269) ;  /* 0x0000008000017945 */ /* 0x000fe20003800000 */
[----:B------:R-:W-:Y:S01]  /*8110*/  FFMA R147, R147, R9, R20 ;  /* 0x0000000993937223 */ /* 0x000fe20000000014 */
[----:B0-----:R-:W-:-:S04]  /*8120*/  IADD3 R24, P4, R18, R7, RZ ;  /* 0x0000000712187210 */ /* 0x001fc80007f9e0ff */
[----:B------:R0:W-:Y:S06]  /*8130*/  @P2 STG.E desc[UR14][R32.64], R147 ;  /* 0x0000009320002986 */ /* 0x0001ec000c10190e */
[----:B------:R-:W-:Y:S05]  /*8140*/  @!P6 BRA `(.L_x_270) ;  /* 0x00000000000ce947 */ /* 0x000fea0003800000 */
[----:B------:R-:W-:-:S04]  /*8150*/  IADD3 R20, P2, R16, UR9, RZ ;  /* 0x0000000910147c10 */ /* 0x000fc8000ff5e0ff */
[----:B------:R-:W-:-:S05]  /*8160*/  IADD3.X R21, R17, UR10, RZ, P2, !PT ;  /* 0x0000000a11157c10 */ /* 0x000fca00097fe4ff */
[----:B------:R4:W5:Y:S04]  /*8170*/  LDG.E.LTC128B R157, desc[UR14][R20.64] ;  /* 0x0000000e149d7981 */ /* 0x000968000c1e1920 */
.L_x_270:
[----:B------:R-:W-:Y:S05]  /*8180*/  BSYNC B1 ;  /* 0x0000000000017941 */ /* 0x000fea0003800000 */
.L_x_269:
        /* <DEDUP_REMOVED lines=8> */
[----:B----4-:R-:W-:-:S04]  /*8210*/  IADD3 R20, P6, R22, UR9, RZ ;  /* 0x0000000916147c10 */ /* 0x010fc8000ffde0ff */
[----:B------:R-:W-:Y:S02]  /*8220*/  IADD3.X R21, R23, UR10, RZ, P6, !PT ;  /* 0x0000000a17157c10 */ /* 0x000fe4000b7fe4ff */
[----:B------:R-:W-:Y:S07]  /*8230*/  @!P5 BRA `(.L_x_272) ;  /* 0x000000000004d947 */ /* 0x000fee0003800000 */
[----:B------:R4:W5:Y:S02]  /*8240*/  LDG.E.LTC128B R157, desc[UR14][R20.64] ;  /* 0x0000000e149d7981 */ /* 0x000964000c1e1920 */
.L_x_272:
[----:B------:R-:W-:Y:S05]  /*8250*/  BSYNC B1 ;  /* 0x0000000000017941 */ /* 0x000fea0003800000 */
.L_x_271:
[----:B-----5:R-:W-:Y:S01]  /*8260*/  FMUL R12, R157, R10 ;  /* 0x0000000a9d0c7220 */ /* 0x020fe20000400000 */
[----:B------:R-:W-:Y:S01]  /*8270*/  IMAD.X R27, R29, 0x1, R8, P4 ;  /* 0x000000011d1b7824 */ /* 0x000fe200020e0608 */
[----:B------:R-:W-:Y:S01]  /*8280*/  ISETP.GT.AND P1, PT, R11, 0x8, P1 ;  /* 0x000000080b00780c */ /* 0x000fe20000f24270 */
[----:B------:R-:W-:Y:S01]  /*8290*/  BSSY B1, `(.L_x_273) ;  /* 0x0000008000017945 */ /* 0x000fe20003800000 */
[----:B------:R-:W-:Y:S01]  /*82a0*/  FFMA R149, R149, R9, R12 ;  /* 0x0000000995957223 */ /* 0x000fe2000000000c */
[----:B---3--:R-:W-:Y:S02]  /*82b0*/  IADD3 R16, P4, R16, UR7, RZ ;  /* 0x0000000710107c10 */ /* 0x008fe4000ff9e0ff */
[----:B----4-:R-:W-:Y:S02]  /*82c0*/  IADD3 R20, P6, R18, R14, RZ ;  /* 0x0000000e12147210 */ /* 0x010fe40007fde0ff */
[----:B------:R3:W-:Y:S01]  /*82d0*/  @P5 STG.E desc[UR14][R26.64], R149 ;  /* 0x000000951a005986 */ /* 0x0007e2000c10190e */
[----:B------:R-:W-:-:S05]  /*82e0*/  IADD3.X R17, R17, UR8, RZ, P4, !PT ;  /* 0x0000000811117c10 */ /* 0x000fca000a7fe4ff */
[----:B------:R-:W-:Y:S05]  /*82f0*/  @!P1 BRA `(.L_x_274) ;  /* 0x0000000000049947 */ /* 0x000fea0003800000 */
[----:B------:R4:W5:Y:S02]  /*8300*/  LDG.E.LTC128B R157, desc[UR14][R16.64] ;  /* 0x0000000e109d7981 */ /* 0x000964000c1e1920 */
.L_x_274:
[----:B------:R-:W-:Y:S05]  /*8310*/  BSYNC B1 ;  /* 0x0000000000017941 */ /* 0x000fea0003800000 */
.L_x_273:
[----:B------:R-:W-:Y:S01]  /*8320*/  ISETP.GT.AND P2, PT, R11, 0x8, P2 ;  /* 0x000000080b00780c */ /* 0x000fe20001744270 */
[----:B-----5:R-:W-:Y:S01]  /*8330*/  FMUL R7, R157, R10 ;  /* 0x0000000a9d077220 */ /* 0x020fe20000400000 */
[----:B------:R-:W-:Y:S01]  /*8340*/  IMAD.X R21, R19, 0x1, R13, P6 ;  /* 0x0000000113157824 */ /* 0x000fe200030e060d */
[----:B------:R-:W-:Y:S02]  /*8350*/  BSSY B1, `(.L_x_275) ;  /* 0x0000007000017945 */ /* 0x000fe40003800000 */
[----:B------:R-:W-:-:S05]  /*8360*/  FFMA R7, R150, R9, R7 ;  /* 0x0000000996077223 */ /* 0x000fca0000000007 */
[----:B------:R0:W-:Y:S01]  /*8370*/  @P1 STG.E desc[UR14][R20.64], R7 ;  /* 0x0000000714001986 */ /* 0x0001e2000c10190e */
[----:B----4-:R-:W-:-:S04]  /*8380*/  IADD3 R16, P1, R22, UR7, RZ ;  /* 0x0000000716107c10 */ /* 0x010fc8000ff3e0ff */
[----:B------:R-:W-:Y:S01]  /*8390*/  IADD3.X R17, R23, UR8, RZ, P1, !PT ;  /* 0x0000000817117c10 */ /* 0x000fe20008ffe4ff */
[----:B------:R-:W-:Y:S08]  /*83a0*/  @!P2 BRA `(.L_x_276) ;  /* 0x000000000004a947 */ /* 0x000ff00003800000 */
[----:B------:R4:W5:Y:S02]  /*83b0*/  LDG.E.LTC128B R157, desc[UR14][R16.64] ;  /* 0x0000000e109d7981 */ /* 0x000964000c1e1920 */
.L_x_276:
[----:B------:R-:W-:Y:S05]  /*83c0*/  BSYNC B1 ;  /* 0x0000000000017941 */ /* 0x000fea0003800000 */
.L_x_275:
[----:B------:R-:W-:Y:S05]  /*83d0*/  @!P2 BRA `(.L_x_277) ;  /* 0x0000002c0024a947 */ /* 0x000fea0003800000 */
[----:B------:R-:W-:Y:S01]  /*83e0*/  IADD3 R14, P1, R28, R14, RZ ;  /* 0x0000000e1c0e7210 */ /* 0x000fe20007f3e0ff */
[----:B-----5:R-:W-:-:S04]  /*83f0*/  FMUL R8, R157, R10 ;  /* 0x0000000a9d087220 */ /* 0x020fc80000400000 */
[----:B0-----:R-:W-:Y:S02]  /*8400*/  IMAD.X R15, R29, 0x1, R13, P1 ;  /* 0x000000011d0f7824 */ /* 0x001fe400008e060d */
[----:B------:R-:W-:-:S05]  /*8410*/  FFMA R151, R151, R9, R8 ;  /* 0x0000000997977223 */ /* 0x000fca0000000008 */
[----:B------:R0:W-:Y:S01]  /*8420*/  STG.E desc[UR14][R14.64], R151 ;  /* 0x000000970e007986 */ /* 0x0001e2000c10190e */
[----:B------:R-:W-:Y:S05]  /*8430*/  BRA `(.L_x_277) ;  /* 0x0000002c000c7947 */ /* 0x000fea0003800000 */
.L_x_26:
[----:B------:R-:W-:Y:S01]  /*8440*/  ISETP.GT.AND P5, PT, R12, 0x1, PT ;  /* 0x000000010c00780c */ /* 0x000fe20003fa4270 */
[----:B------:R-:W-:Y:S01]  /*8450*/  ULDC.64 UR8, c[0x0][0x6c0] ;  /* 0x0001b00000087ab9 */ /* 0x000fe20000000a00 */
[----:B------:R-:W-:Y:S01]  /*8460*/  ISETP.GT.AND P1, PT, R11, 0x8, P1 ;  /* 0x000000080b00780c */ /* 0x000fe20000f24270 */
[-C--:B------:R-:W-:Y:S01]  /*8470*/  FMUL R13, R24, R9.reuse ;  /* 0x00000009180d7220 */ /* 0x080fe20000400000 */
[----:B------:R-:W-:Y:S01]  /*8480*/  LEA R16, P6, R156, UR8, 0x2 ;  /* 0x000000089c107c11 */ /* 0x000fe2000f8c10ff */
[-C--:B------:R-:W-:Y:S01]  /*8490*/  FMUL R25, R25, R9.reuse ;  /* 0x0000000919197220 */ /* 0x080fe20000400000 */
[----:B------:R-:W-:Y:S01]  /*84a0*/  ISETP.GT.AND P2, PT, R11, RZ, P5 ;  /* 0x000000ff0b00720c */ /* 0x000fe20002f44270 */
[----:B------:R-:W-:Y:S01]  /*84b0*/  IMAD.SHL.U32 R8, R14, 0x20, RZ ;  /* 0x000000200e087824 */ /* 0x000fe200078e00ff */
[----:B------:R-:W-:Y:S01]  /*84c0*/  LEA.HI.X R17, R156, UR9, R163, 0x2, P6 ;  /* 0x000000099c117c11 */ /* 0x000fe2000b0f14a3 */
[-C--:B------:R-:W-:Y:S01]  /*84d0*/  FMUL R153, R26, R9.reuse ;  /* 0x000000091a997220 */ /* 0x080fe20000400000 */
[CC--:B------:R-:W-:Y:S01]  /*84e0*/  LEA R18, P6, R14.reuse, R16.reuse, 0x2 ;  /* 0x000000100e127211 */ /* 0x0c0fe200078c10ff */
[----:B------:R-:W-:Y:S01]  /*84f0*/  FMUL R27, R27, R9 ;  /* 0x000000091b1b7220 */ /* 0x000fe20000400000 */
[----:B------:R-:W-:Y:S01]  /*8500*/  ISETP.GT.AND P5, PT, R11, 0x8, P5 ;  /* 0x000000080b00780c */ /* 0x000fe20002fa4270 */
[----:B------:R-:W-:Y:S01]  /*8510*/  @P4 STG.E desc[UR14][R16.64], R13 ;  /* 0x0000000d10004986 */ /* 0x000fe2000c10190e */
[--C-:B------:R-:W-:Y:S01]  /*8520*/  LEA.HI.X R19, R14, R17, R15.reuse, 0x2, P6 ;  /* 0x000000110e137211 */ /* 0x100fe200030f140f */
[-C--:B------:R-:W-:Y:S01]  /*8530*/  FMUL R29, R29, R9.reuse ;  /* 0x000000091d1d7220 */ /* 0x080fe20000400000 */
[----:B------:R-:W-:Y:S01]  /*8540*/  ISETP.GT.AND P4, PT, R12, 0x8, PT ;  /* 0x000000080c00780c */ /* 0x000fe20003f84270 */
[-C--:B------:R-:W-:Y:S01]  /*8550*/  FMUL R31, R31, R9.reuse ;  /* 0x000000091f1f7220 */ /* 0x080fe20000400000 */
[----:B------:R-:W-:Y:S01]  /*8560*/  SHF.L.U64.HI R7, R14, 0x5, R15 ;  /* 0x000000050e077819 */ /* 0x000fe2000001020f */
[----:B------:R-:W-:Y:S01]  /*8570*/  @P1 IMAD.MOV.U32 R14, RZ, RZ, R16 ;  /* 0x000000ffff0e1224 */ /* 0x000fe200078e0010 */
[----:B------:R-:W-:Y:S01]  /*8580*/  ISETP.GT.AND P6, PT, R11, RZ, P4 ;  /* 0x000000ff0b00720c */ /* 0x000fe200027c4270 */
[--C-:B------:R-:W-:Y:S01]  /*8590*/  @P1 IMAD.MOV.U32 R15, RZ, RZ, R17.reuse ;  /* 0x000000ffff0f1224 */ /* 0x100fe200078e0011 */
[----:B------:R0:W-:Y:S01]  /*85a0*/  @P2 STG.E desc[UR14][R18.64], R25 ;  /* 0x0000001912002986 */ /* 0x0001e2000c10190e */
[----:B------:R-:W-:Y:S01]  /*85b0*/  ISETP.GT.AND P2, PT, R12, 0x9, PT ;  /* 0x000000090c00780c */ /* 0x000fe20003f44270 */
[-C--:B------:R-:W-:Y:S01]  /*85c0*/  FMUL R33, R33, R9.reuse ;  /* 0x0000000921217220 */ /* 0x080fe20000400000 */
[----:B------:R-:W-:Y:S01]  /*85d0*/  ISETP.GT.AND P4, PT, R11, 0x8, P4 ;  /* 0x000000080b00780c */ /* 0x000fe20002784270 */
[----:B------:R1:W-:Y:S01]  /*85e0*/  @P1 STG.E desc[UR14][R14.64+0x20], R153 ;  /* 0x000020990e001986 */ /* 0x0003e2000c10190e */
[----:B------:R-:W-:Y:S01]  /*85f0*/  IADD3 R20, P1, R8, R16, RZ ;  /* 0x0000001008147210 */ /* 0x000fe20007f3e0ff */
[-C--:B------:R-:W-:Y:S01]  /*8600*/  FMUL R35, R35, R9.reuse ;  /* 0x0000000923237220 */ /* 0x080fe20000400000 */
[-C--:B------:R-:W-:Y:S01]  /*8610*/  FMUL R37, R37, R9.reuse ;  /* 0x0000000925257220 */ /* 0x080fe20000400000 */
[-C--:B------:R-:W-:Y:S01]  /*8620*/  FMUL R39, R39, R9.reuse ;  /* 0x0000000927277220 */ /* 0x080fe20000400000 */
[-C--:B------:R-:W-:Y:S01]  /*8630*/  FMUL R41, R41, R9.reuse ;  /* 0x0000000929297220 */ /* 0x080fe20000400000 */
[----:B------:R-:W-:Y:S01]  /*8640*/  IMAD.X R21, R7, 0x1, R17, P1 ;  /* 0x0000000107157824 */ /* 0x000fe200008e0611 */
[C---:B------:R-:W-:Y:S01]  /*8650*/  ISETP.GT.AND P1, PT, R11.reuse, RZ, P2 ;  /* 0x000000ff0b00720c */ /* 0x040fe20001724270 */
[-C--:B0-----:R-:W-:Y:S01]  /*8660*/  FMUL R25, R28, R9.reuse ;  /* 0x000000091c197220 */ /* 0x081fe20000400000 */
[----:B------:R-:W-:Y:S01]  /*8670*/  ISETP.GT.AND P2, PT, R11, 0x8, P2 ;  /* 0x000000080b00780c */ /* 0x000fe20001744270 */
[-C--:B------:R-:W-:Y:S01]  /*8680*/  FMUL R43, R43, R9.reuse ;  /* 0x000000092b2b7220 */ /* 0x080fe20000400000 */
[----:B------:R-:W-:Y:S01]  /*8690*/  FMUL R45, R45, R9 ;  /* 0x000000092d2d7220 */ /* 0x000fe20000400000 */
[----:B-1----:R-:W-:-:S02]  /*86a0*/  @P5 IMAD.MOV.U32 R14, RZ, RZ, R18 ;  /* 0x000000ffff0e5224 */ /* 0x002fc400078e0012 */
[-C--:B------:R-:W-:Y:S01]  /*86b0*/  FMUL R47, R47, R9.reuse ;  /* 0x000000092f2f7220 */ /* 0x080fe20000400000 */
[--C-:B------:R-:W-:Y:S02]  /*86c0*/  @P5 IMAD.MOV.U32 R15, RZ, RZ, R19.reuse ;  /* 0x000000ffff0f5224 */ /* 0x100fe400078e0013 */
[-C--:B------:R-:W-:Y:S01]  /*86d0*/  FMUL R49, R49, R9.reuse ;  /* 0x0000000931317220 */ /* 0x080fe20000400000 */
[-C--:B------:R-:W-:Y:S01]  /*86e0*/  FMUL R51, R51, R9.reuse ;  /* 0x0000000933337220 */ /* 0x080fe20000400000 */
[-C--:B------:R-:W-:Y:S01]  /*86f0*/  FMUL R53, R53, R9.reuse ;  /* 0x0000000935357220 */ /* 0x080fe20000400000 */
[-C--:B------:R-:W-:Y:S01]  /*8700*/  FMUL R55, R55, R9.reuse ;  /* 0x0000000937377220 */ /* 0x080fe20000400000 */
[----:B------:R0:W-:Y:S01]  /*8710*/  @P5 STG.E desc[UR14][R14.64+0x20], R27 ;  /* 0x0000201b0e005986 */ /* 0x0001e2000c10190e */
[C---:B------:R-:W-:Y:S01]  /*8720*/  IADD3 R22, P5, R8.reuse, R18, RZ ;  /* 0x0000001208167210 */ /* 0x040fe20007fbe0ff */
[-C--:B------:R-:W-:Y:S01]  /*8730*/  FMUL R57, R57, R9.reuse ;  /* 0x0000000939397220 */ /* 0x080fe20000400000 */
[----:B------:R-:W-:Y:S01]  /*8740*/  FMUL R59, R59, R9 ;  /* 0x000000093b3b7220 */ /* 0x000fe20000400000 */
[----:B------:R1:W-:Y:S01]  /*8750*/  @P6 STG.E desc[UR14][R20.64], R25 ;  /* 0x0000001914006986 */ /* 0x0003e2000c10190e */
[----:B------:R-:W-:Y:S01]  /*8760*/  IADD3 R13, P6, R8, 0x20, RZ ;  /* 0x00000020080d7810 */ /* 0x000fe20007fde0ff */
[----:B------:R-:W-:-:S02]  /*8770*/  IMAD.X R23, R7, 0x1, R19, P5 ;  /* 0x0000000107177824 */ /* 0x000fc400028e0613 */
[-C--:B------:R-:W-:Y:S01]  /*8780*/  FMUL R61, R61, R9.reuse ;  /* 0x000000093d3d7220 */ /* 0x080fe20000400000 */
[-C--:B------:R-:W-:Y:S01]  /*8790*/  FMUL R63, R63, R9.reuse ;  /* 0x000000093f3f7220 */ /* 0x080fe20000400000 */
[----:B------:R-:W-:Y:S01]  /*87a0*/  IADD3 R16, P5, R13, R16, RZ ;  /* 0x000000100d107210 */ /* 0x000fe20007fbe0ff */
[-C--:B------:R-:W-:Y:S01]  /*87b0*/  FMUL R65, R65, R9.reuse ;  /* 0x0000000941417220 */ /* 0x080fe20000400000 */
[----:B------:R2:W-:Y:S01]  /*87c0*/  @P1 STG.E desc[UR14][R22.64], R29 ;  /* 0x0000001d16001986 */ /* 0x0005e2000c10190e */
[----:B0-----:R-:W-:Y:S01]  /*87d0*/  IMAD.X R14, RZ, RZ, R7, P6 ;  /* 0x000000ffff0e7224 */ /* 0x001fe200030e0607 */
[----:B------:R-:W-:Y:S01]  /*87e0*/  ISETP.GT.AND P1, PT, R12, 0x10, PT ;  /* 0x000000100c00780c */ /* 0x000fe20003f24270 */
[-C--:B------:R-:W-:Y:S01]  /*87f0*/  FMUL R15, R30, R9.reuse ;  /* 0x000000091e0f7220 */ /* 0x080fe20000400000 */
[----:B------:R-:W-:Y:S01]  /*8800*/  IADD3 R24, P6, R8, R20, RZ ;  /* 0x0000001408187210 */ /* 0x000fe20007fde0ff */
[C---:B------:R-:W-:Y:S01]  /*8810*/  IMAD.X R17, R14.reuse, 0x1, R17, P5 ;  /* 0x000000010e117824 */ /* 0x040fe200028e0611 */
[----:B------:R-:W-:Y:S01]  /*8820*/  IADD3 R18, P5, R13, R18, RZ ;  /* 0x000000120d127210 */ /* 0x000fe20007fbe0ff */
[-C--:B------:R-:W-:Y:S01]  /*8830*/  FMUL R67, R67, R9.reuse ;  /* 0x0000000943437220 */ /* 0x080fe20000400000 */
[-C--:B------:R-:W-:Y:S01]  /*8840*/  FMUL R69, R69, R9.reuse ;  /* 0x0000000945457220 */ /* 0x080fe20000400000 */
[----:B-1----:R-:W-:Y:S01]  /*8850*/  IMAD.X R25, R7, 0x1, R21, P6 ;  /* 0x0000000107197824 */ /* 0x002fe200030e0615 */
[----:B------:R0:W-:Y:S01]  /*8860*/  @P4 STG.E desc[UR14][R16.64], R15 ;  /* 0x0000000f10004986 */ /* 0x0001e2000c10190e */
[----:B------:R-:W-:Y:S01]  /*8870*/  IMAD.X R19, R14, 0x1, R19, P5 ;  /* 0x000000010e137824 */ /* 0x000fe200028e0613 */
[----:B------:R-:W-:Y:S01]  /*8880*/  ISETP.GT.AND P5, PT, R11, RZ, P1 ;  /* 0x000000ff0b00720c */ /* 0x000fe20000fa4270 */
[-C--:B--2---:R-:W-:Y:S01]  /*8890*/  FMUL R29, R32, R9.reuse ;  /* 0x00000009201d7220 */ /* 0x084fe20000400000 */
[----:B------:R-:W-:Y:S01]  /*88a0*/  ISETP.GT.AND P4, PT, R12, 0x11, PT ;  /* 0x000000110c00780c */ /* 0x000fe20003f84270 */
[-C--:B------:R-:W-:Y:S01]  /*88b0*/  FMUL R71, R71, R9.reuse ;  /* 0x0000000947477220 */ /* 0x080fe20000400000 */
[----:B------:R1:W-:Y:S01]  /*88c0*/  @P2 STG.E desc[UR14][R18.64], R31 ;  /* 0x0000001f12002986 */ /* 0x0003e2000c10190e */
[----:B------:R-:W-:Y:S01]  /*88d0*/  IADD3 R26, P6, R8, R22, RZ ;  /* 0x00000016081a7210 */ /* 0x000fe20007fde0ff */
[-C--:B------:R-:W-:Y:S01]  /*88e0*/  FMUL R73, R73, R9.reuse ;  /* 0x0000000949497220 */ /* 0x080fe20000400000 */
[----:B------:R-:W-:Y:S01]  /*88f0*/  ISETP.GT.AND P2, PT, R11, RZ, P4 ;  /* 0x000000ff0b00720c */ /* 0x000fe20002744270 */
[-C--:B------:R-:W-:Y:S01]  /*8900*/  FMUL R75, R75, R9.reuse ;  /* 0x000000094b4b7220 */ /* 0x080fe20000400000 */
[----:B------:R-:W-:Y:S01]  /*8910*/  ISETP.GT.AND P1, PT, R11, 0x8, P1 ;  /* 0x000000080b00780c */ /* 0x000fe20000f24270 */
[----:B------:R-:W-:Y:S01]  /*8920*/  IMAD.X R27, R7, 0x1, R23, P6 ;  /* 0x00000001071b7824 */ /* 0x000fe200030e0617 */
[----:B------:R-:W-:Y:S01]  /*8930*/  ISETP.GT.AND P4, PT, R11, 0x8, P4 ;  /* 0x000000080b00780c */ /* 0x000fe20002784270 */
[-C--:B0-----:R-:W-:Y:S01]  /*8940*/  FMUL R15, R34, R9.reuse ;  /* 0x00000009220f7220 */ /* 0x081fe20000400000 */
[----:B------:R0:W-:Y:S01]  /*8950*/  @P5 STG.E desc[UR14][R24.64], R29 ;  /* 0x0000001d18005986 */ /* 0x0001e2000c10190e */
[----:B------:R-:W-:Y:S01]  /*8960*/  IADD3 R16, P5, R13, R20, RZ ;  /* 0x000000140d107210 */ /* 0x000fe20007fbe0ff */
[-C--:B------:R-:W-:Y:S01]  /*8970*/  FMUL R77, R77, R9.reuse ;  /* 0x000000094d4d7220 */ /* 0x080fe20000400000 */
[----:B------:R-:W-:Y:S01]  /*8980*/  IADD3 R20, P6, R8, R24, RZ ;  /* 0x0000001808147210 */ /* 0x000fe20007fde0ff */
[-C--:B------:R-:W-:Y:S01]  /*8990*/  FMUL R79, R79, R9.reuse ;  /* 0x000000094f4f7220 */ /* 0x080fe20000400000 */
[-C--:B------:R-:W-:Y:S01]  /*89a0*/  FMUL R81, R81, R9.reuse ;  /* 0x0000000951517220 */ /* 0x080fe20000400000 */
[----:B------:R-:W-:Y:S01]  /*89b0*/  IMAD.X R17, R14, 0x1, R21, P5 ;  /* 0x000000010e117824 */ /* 0x000fe200028e0615 */
[----:B-1----:R-:W-:Y:S01]  /*89c0*/  IADD3 R18, P5, R13, R22, RZ ;  /* 0x000000160d127210 */ /* 0x002fe20007fbe0ff */
[----:B------:R-:W-:Y:S01]  /*89d0*/  @P2 STG.E desc[UR14][R26.64], R33 ;  /* 0x000000211a002986 */ /* 0x000fe2000c10190e */
[----:B------:R-:W-:Y:S01]  /*89e0*/  ISETP.GT.AND P2, PT, R12, 0x18, PT ;  /* 0x000000180c00780c */ /* 0x000fe20003f44270 */
[----:B------:R-:W-:Y:S01]  /*89f0*/  IMAD.X R21, R7, 0x1, R25, P6 ;  /* 0x0000000107157824 */ /* 0x000fe200030e0619 */
[----:B------:R-:W-:Y:S01]  /*8a00*/  IADD3 R22, P6, R8, R26, RZ ;  /* 0x0000001a08167210 */ /* 0x000fe20007fde0ff */
[----:B------:R-:W-:Y:S01]  /*8a10*/  IMAD.X R19, R14, 0x1, R23, P5 ;  /* 0x000000010e137824 */ /* 0x000fe200028e0617 */
[C---:B------:R-:W-:Y:S01]  /*8a20*/  ISETP.GT.AND P5, PT, R11.reuse, RZ, P2 ;  /* 0x000000ff0b00720c */ /* 0x040fe200017a4270 */
[----:B------:R1:W-:Y:S01]  /*8a30*/  @P1 STG.E desc[UR14][R16.64], R15 ;  /* 0x0000000f10001986 */ /* 0x0003e2000c10190e */
[----:B------:R-:W-:Y:S01]  /*8a40*/  ISETP.GT.AND P1, PT, R12, 0x19, PT ;  /* 0x000000190c00780c */ /* 0x000fe20003f24270 */
[-C--:B0-----:R-:W-:Y:S01]  /*8a50*/  FMUL R29, R36, R9.reuse ;  /* 0x00000009241d7220 */ /* 0x081fe20000400000 */
[C---:B------:R-:W-:Y:S01]  /*8a60*/  ISETP.GT.AND P2, PT, R11.reuse, 0x8, P2 ;  /* 0x000000080b00780c */ /* 0x040fe20001744270 */
[----:B------:R0:W-:Y:S01]  /*8a70*/  @P4 STG.E desc[UR14][R18.64], R35 ;  /* 0x0000002312004986 */ /* 0x0001e2000c10190e */
[----:B------:R-:W-:Y:S01]  /*8a80*/  ISETP.GT.AND P4, PT, R11, RZ, P1 ;  /* 0x000000ff0b00720c */ /* 0x000fe20000f84270 */
[----:B------:R-:W-:Y:S01]  /*8a90*/  IMAD.X R23, R7, 0x1, R27, P6 ;  /* 0x0000000107177824 */ /* 0x000fe200030e061b */
[----:B------:R-:W-:Y:S01]  /*8aa0*/  ISETP.GT.AND P1, PT, R11, 0x8, P1 ;  /* 0x000000080b00780c */ /* 0x000fe20000f24270 */
[-C--:B------:R-:W-:Y:S01]  /*8ab0*/  FMUL R83, R83, R9.reuse ;  /* 0x0000000953537220 */ /* 0x080fe20000400000 */
[-C--:B------:R-:W-:Y:S01]  /*8ac0*/  FMUL R85, R85, R9.reuse ;  /* 0x0000000955557220 */ /* 0x080fe20000400000 */
[-C--:B------:R-:W-:Y:S01]  /*8ad0*/  FMUL R87, R87, R9.reuse ;  /* 0x0000000957577220 */ /* 0x080fe20000400000 */
[-C--:B------:R-:W-:Y:S01]  /*8ae0*/  FMUL R89, R89, R9.reuse ;  /* 0x0000000959597220 */ /* 0x080fe20000400000 */
[----:B------:R2:W-:Y:S01]  /*8af0*/  @P5 STG.E desc[UR14][R20.64], R29 ;  /* 0x0000001d14005986 */ /* 0x0005e2000c10190e */
[----:B-1----:R-:W-:Y:S01]  /*8b00*/  IADD3 R16, P5, R13, R24, RZ ;  /* 0x000000180d107210 */ /* 0x002fe20007fbe0ff */
[-C--:B------:R-:W-:Y:S01]  /*8b10*/  FMUL R15, R38, R9.reuse ;  /* 0x00000009260f7220 */ /* 0x080fe20000400000 */
[----:B------:R-:W-:Y:S01]  /*8b20*/  IADD3 R24, P6, R8, R20, RZ ;  /* 0x0000001408187210 */ /* 0x000fe20007fde0ff */
[-C--:B------:R-:W-:Y:S01]  /*8b30*/  FMUL R91, R91, R9.reuse ;  /* 0x000000095b5b7220 */ /* 0x080fe20000400000 */
[-C--:B------:R-:W-:Y:S01]  /*8b40*/  FMUL R93, R93, R9.reuse ;  /* 0x000000095d5d7220 */ /* 0x080fe20000400000 */
[----:B------:R-:W-:Y:S01]  /*8b50*/  IMAD.X R17, R14, 0x1, R25, P5 ;  /* 0x000000010e117824 */ /* 0x000fe200028e0619 */
[----:B0-----:R-:W-:Y:S01]  /*8b60*/  IADD3 R18, P5, R13, R26, RZ ;  /* 0x0000001a0d127210 */ /* 0x001fe20007fbe0ff */
        /* <DEDUP_REMOVED lines=8> */
[-C--:B--2---:R-:W-:Y:S01]  /*8bf0*/  FMUL R29, R40, R9.reuse ;  /* 0x00000009281d7220 */ /* 0x084fe20000400000 */
        /* <DEDUP_REMOVED lines=10> */
[----:B0-----:R-:W-:Y:S01]  /*8ca0*/  IADD3 R16, P5, R13, R20, RZ ;  /* 0x000000140d107210 */ /* 0x001fe20007fbe0ff */
        /* <DEDUP_REMOVED lines=106> */
[----:B------:R-:W-:-:S02]  /*9350*/  FMUL R151, R151, R9 ;  /* 0x0000000997977220 */ /* 0x000fc40000400000 */
        /* <DEDUP_REMOVED lines=10> */
[----:B--2---:R-:W-:Y:S01]  /*9400*/  FMUL R29, R60, R9 ;  /* 0x000000093c1d7220 */ /* 0x004fe20000400000 */
[C---:B------:R-:W-:Y:S01]  /*9410*/  ISETP.GT.AND P2, PT, R11.reuse, 0x8, P2 ;  /* 0x000000080b00780c */ /* 0x040fe20001744270 */
[----:B------:R1:W-:Y:S01]  /*9420*/  @P4 STG.E desc[UR14][R18.64], R59 ;  /* 0x0000003b12004986 */ /* 0x0003e2000c10190e */
[----:B------:R-:W-:Y:S01]  /*9430*/  ISETP.GT.AND P4, PT, R11, RZ, P1 ;  /* 0x000000ff0b00720c */ /* 0x000fe20000f84270 */
[----:B------:R-:W-:Y:S01]  /*9440*/  IMAD.X R23, R7, 0x1, R27, P6 ;  /* 0x0000000107177824 */ /* 0x000fe200030e061b */
[----:B------:R-:W-:-:S05]  /*9450*/  ISETP.GT.AND P1, PT, R11, 0x8, P1 ;  /* 0x000000080b00780c */ /* 0x000fca0000f24270 */
[----:B------:R2:W-:Y:S01]  /*9460*/  @P5 STG.E desc[UR14][R20.64], R29 ;  /* 0x0000001d14005986 */ /* 0x0005e2000c10190e */
[----:B0-----:R-:W-:Y:S01]  /*9470*/  IADD3 R16, P5, R13, R24, RZ ;  /* 0x000000180d107210 */ /* 0x001fe20007fbe0ff */
[----:B------:R-:W-:Y:S01]  /*9480*/  FMUL R15, R62, R9 ;  /* 0x000000093e0f7220 */ /* 0x000fe20000400000 */
[----:B------:R-:W-:-:S03]  /*9490*/  IADD3 R24, P6, R8, R20, RZ ;  /* 0x0000001408187210 */ /* 0x000fc60007fde0ff */
        /* <DEDUP_REMOVED lines=387> */
[----:B------:R-:W-:Y:S01]  /*acd0*/  ISETP.GT.AND P5, PT, R11, RZ, P1 ;  /* 0x000000ff0b00720c */ /* 0x000fe20000fa4270 */
[----:B------:R0:W-:Y:S01]  /*ace0*/  @P4 STG.E desc[UR14][R16.64], R15 ;  /* 0x0000000f10004986 */ /* 0x0001e2000c10190e */
[----:B------:R-:W-:Y:S01]  /*acf0*/  ISETP.GT.AND P4, PT, R12, 0xe9, PT ;  /* 0x000000e90c00780c */ /* 0x000fe20003f84270 */
[----:B--2---:R-:W-:Y:S01]  /*ad00*/  FMUL R29, R140, R9 ;  /* 0x000000098c1d7220 */ /* 0x004fe20000400000 */
[----:B------:R-:W-:Y:S01]  /*ad10*/  IMAD.X R23, R7, 0x1, R27, P6 ;  /* 0x0000000107177824 */ /* 0x000fe200030e061b */
[----:B------:R1:W-:Y:S01]  /*ad20*/  @P2 STG.E desc[UR14][R18.64], R139 ;  /* 0x0000008b12002986 */ /* 0x0003e2000c10190e */
[----:B------:R-:W-:-:S02]  /*ad30*/  ISETP.GT.AND P2, PT, R11, RZ, P4 ;  /* 0x000000ff0b00720c */ /* 0x000fc40002744270 */
[C---:B------:R-:W-:Y:S02]  /*ad40*/  ISETP.GT.AND P1, PT, R11.reuse, 0x8, P1 ;  /* 0x000000080b00780c */ /* 0x040fe40000f24270 */
[----:B------:R-:W-:-:S03]  /*ad50*/  ISETP.GT.AND P4, PT, R11, 0x8, P4 ;  /* 0x000000080b00780c */ /* 0x000fc60002784270 */
        /* <DEDUP_REMOVED lines=21> */
[C---:B0-----:R-:W-:Y:S01]  /*aeb0*/  IADD3 R16, P5, R13.reuse, R20, RZ ;  /* 0x000000140d107210 */ /* 0x041fe20007fbe0ff */
[----:B------:R-:W-:Y:S01]  /*aec0*/  FMUL R15, R146, R9 ;  /* 0x00000009920f7220 */ /* 0x000fe20000400000 */
[----:B-1----:R-:W-:-:S03]  /*aed0*/  IADD3 R18, P6, R13, R22, RZ ;  /* 0x000000160d127210 */ /* 0x002fc60007fde0ff */
[----:B------:R-:W-:Y:S01]  /*aee0*/  IMAD.X R17, R14, 0x1, R21, P5 ;  /* 0x000000010e117824 */ /* 0x000fe200028e0615 */
[----:B------:R0:W-:Y:S01]  /*aef0*/  @P4 STG.E desc[UR14][R26.64], R145 ;  /* 0x000000911a004986 */ /* 0x0001e2000c10190e */
[----:B------:R-:W-:Y:S01]  /*af00*/  ISETP.GT.AND P4, PT, R12, 0xf8, PT ;  /* 0x000000f80c00780c */ /* 0x000fe20003f84270 */
[----:B------:R-:W-:Y:S01]  /*af10*/  IMAD.X R19, R14, 0x1, R23, P6 ;  /* 0x000000010e137824 */ /* 0x000fe200030e0617 */
[----:B------:R-:W-:Y:S01]  /*af20*/  ISETP.GT.AND P5, PT, R12, 0xf9, PT ;  /* 0x000000f90c00780c */ /* 0x000fe20003fa4270 */
[----:B------:R0:W-:Y:S01]  /*af30*/  @P2 STG.E desc[UR14][R16.64], R15 ;  /* 0x0000000f10002986 */ /* 0x0001e2000c10190e */
[-C--:B------:R-:W-:Y:S02]  /*af40*/  IADD3 R20, P2, R8, R24.reuse, RZ ;  /* 0x0000001808147210 */ /* 0x080fe40007f5e0ff */
[----:B--2---:R-:W-:Y:S01]  /*af50*/  IADD3 R24, P6, R13, R24, RZ ;  /* 0x000000180d187210 */ /* 0x004fe20007fde0ff */
[----:B------:R0:W-:Y:S01]  /*af60*/  @P1 STG.E desc[UR14][R18.64], R147 ;  /* 0x0000009312001986 */ /* 0x0001e2000c10190e */
[----:B------:R-:W-:Y:S01]  /*af70*/  ISETP.GT.AND P1, PT, R11, RZ, P4 ;  /* 0x000000ff0b00720c */ /* 0x000fe20002724270 */
[--C-:B------:R-:W-:Y:S01]  /*af80*/  IMAD.X R21, R7, 0x1, R25.reuse, P2 ;  /* 0x0000000107157824 */ /* 0x100fe200010e0619 */
[----:B------:R-:W-:Y:S01]  /*af90*/  ISETP.GT.AND P2, PT, R11, RZ, P5 ;  /* 0x000000ff0b00720c */ /* 0x000fe20002f44270 */
[----:B------:R-:W-:Y:S01]  /*afa0*/  IMAD.X R25, R14, 0x1, R25, P6 ;  /* 0x000000010e197824 */ /* 0x000fe200030e0619 */
[----:B------:R-:W-:-:S02]  /*afb0*/  IADD3 R22, P6, R8, R26, RZ ;  /* 0x0000001a08167210 */ /* 0x000fc40007fde0ff */
[C---:B------:R-:W-:Y:S02]  /*afc0*/  ISETP.GT.AND P4, PT, R11.reuse, 0x8, P4 ;  /* 0x000000080b00780c */ /* 0x040fe40002784270 */
[----:B------:R-:W-:Y:S01]  /*afd0*/  ISETP.GT.AND P5, PT, R11, 0x8, P5 ;  /* 0x000000080b00780c */ /* 0x000fe20002fa4270 */
[----:B------:R-:W-:Y:S01]  /*afe0*/  IMAD.X R23, R7, 0x1, R27, P6 ;  /* 0x0000000107177824 */ /* 0x000fe200030e061b */
[----:B------:R-:W-:Y:S01]  /*aff0*/  IADD3 R12, P6, R13, R26, RZ ;  /* 0x0000001a0d0c7210 */ /* 0x000fe20007fde0ff */
[-C--:B------:R-:W-:Y:S01]  /*b000*/  FMUL R7, R148, R9.reuse ;  /* 0x0000000994077220 */ /* 0x080fe20000400000 */
[----:B------:R-:W-:-:S03]  /*b010*/  FMUL R11, R150, R9 ;  /* 0x00000009960b7220 */ /* 0x000fc60000400000 */
[----:B------:R-:W-:Y:S01]  /*b020*/  IMAD.X R13, R14, 0x1, R27, P6 ;  /* 0x000000010e0d7824 */ /* 0x000fe200030e061b */
[----:B------:R0:W-:Y:S04]  /*b030*/  @P1 STG.E desc[UR14][R20.64], R7 ;  /* 0x0000000714001986 */ /* 0x0001e8000c10190e */
[----:B------:R0:W-:Y:S04]  /*b040*/  @P2 STG.E desc[UR14][R22.64], R149 ;  /* 0x0000009516002986 */ /* 0x0001e8000c10190e */
[----:B------:R0:W-:Y:S04]  /*b050*/  @P4 STG.E desc[UR14][R24.64], R11 ;  /* 0x0000000b18004986 */ /* 0x0001e8000c10190e */
[----:B------:R0:W-:Y:S02]  /*b060*/  @P5 STG.E desc[UR14][R12.64], R151 ;  /* 0x000000970c005986 */ /* 0x0001e4000c10190e */
.L_x_277:
[----:B------:R-:W-:Y:S05]  /*b070*/  BSYNC B0 ;  /* 0x0000000000007941 */ /* 0x000fea0003800000 */
.L_x_25:
[----:B------:R-:W-:Y:S01]  /*b080*/  ULDC UR8, c[0x0][0xc] ;  /* 0x0000030000087ab9 */ /* 0x000fe20000000800 */
[----:B------:R-:W-:Y:S01]  /*b090*/  ULDC UR9, c[0x0][0x10] ;  /* 0x0000040000097ab9 */ /* 0x000fe20000000800 */
[----:B0-----:R-:W0:Y:S01]  /*b0a0*/  LDC R7, c[0x0][0x14] ;  /* 0x00000500ff077b82 */ /* 0x001e220000000800 */
[----:B------:R-:W-:Y:S01]  /*b0b0*/  UIMAD.WIDE.U32 UR8, UR8, UR9, URZ ;  /* 0x00000009080872a5 */ /* 0x000fe2000f8e003f */
[----:B------:R-:W-:Y:S01]  /*b0c0*/  PRMT R11, RZ, 0x7610, R11 ;  /* 0x00007610ff0b7816 */ /* 0x000fe2000000000b */
[----:B------:R-:W-:Y:S02]  /*b0d0*/  IMAD.MOV.U32 R12, RZ, RZ, -0x1 ;  /* 0xffffffffff0c7424 */ /* 0x000fe400078e00ff */
[----:B------:R-:W-:Y:S02]  /*b0e0*/  IMAD.MOV.U32 R8, RZ, RZ, -0x1 ;  /* 0xffffffffff087424 */ /* 0x000fe400078e00ff */
[----:B0-----:R-:W-:-:S04]  /*b0f0*/  IMAD.WIDE.U32 R2, R7, UR8, R2 ;  /* 0x0000000807027c25 */ /* 0x001fc8000f8e0002 */
[----:B------:R-:W-:Y:S01]  /*b100*/  IMAD R7, R7, UR9, RZ ;  /* 0x0000000907077c24 */ /* 0x000fe2000f8e02ff */
[----:B------:R-:W-:Y:S02]  /*b110*/  ULDC.64 UR8, c[0x0][0x750] ;  /* 0x0001d40000087ab9 */ /* 0x000fe40000000a00 */
[----:B------:R-:W-:Y:S01]  /*b120*/  ISETP.GE.U32.AND P1, PT, R2, UR8, PT ;  /* 0x0000000802007c0c */ /* 0x000fe2000bf26070 */
[----:B------:R-:W-:Y:S02]  /*b130*/  IMAD.IADD R3, R3, 0x1, R7 ;  /* 0x0000000103037824 */ /* 0x000fe400078e0207 */
[----:B------:R-:W-:-:S03]  /*b140*/  IMAD.MOV.U32 R7, RZ, RZ, -0x1 ;  /* 0xffffffffff077424 */ /* 0x000fc600078e00ff */
[----:B------:R-:W-:-:S13]  /*b150*/  ISETP.GE.U32.AND.EX P1, PT, R3, UR9, PT, P1 ;  /* 0x0000000903007c0c */ /* 0x000fda000bf26110 */
[----:B------:R-:W-:Y:S05]  /*b160*/  @P1 BRA `(.L_x_278) ;  /* 0x0000000400601947 */ /* 0x000fea0003800000 */
[----:B------:R-:W0:Y:S01]  /*b170*/  S2R R22, SR_CTAID.X ;  /* 0x0000000000167919 */ /* 0x000e220000002500 */
[----:B------:R-:W1:Y:S01]  /*b180*/  LDC.64 R18, c[0x0][0x728] ;  /* 0x0001ca00ff127b82 */ /* 0x000e620000000a00 */
[----:B------:R-:W-:Y:S01]  /*b190*/  ULDC UR7, c[0x0][0x150] ;  /* 0x0000540000077ab9 */ /* 0x000fe20000000800 */
[----:B----4-:R-:W-:Y:S01]  /*b1a0*/  IMAD.MOV.U32 R16, RZ, RZ, R2 ;  /* 0x000000ffff107224 */ /* 0x010fe200078e0002 */
[----:B------:R-:W4:Y:S01]  /*b1b0*/  S2R R24, SR_CTAID.Y ;  /* 0x0000000000187919 */ /* 0x000f220000002600 */
[----:B------:R-:W-:-:S04]  /*b1c0*/  IMAD.MOV.U32 R17, RZ, RZ, R3 ;  /* 0x000000ffff117224 */ /* 0x000fc800078e0003 */
[----:B------:R-:W2:Y:S08]  /*b1d0*/  LDC R25, c[0x0][0x144] ;  /* 0x00005100ff197b82 */ /* 0x000eb00000000800 */
[----:B------:R-:W2:Y:S08]  /*b1e0*/  LDC R8, c[0x0][0x730] ;  /* 0x0001cc00ff087b82 */ /* 0x000eb00000000800 */
[----:B------:R-:W2:Y:S01]  /*b1f0*/  LDC.64 R20, c[0x0][0x720] ;  /* 0x0001c800ff147b82 */ /* 0x000ea20000000a00 */
[----:B-1----:R-:W-:-:S04]  /*b200*/  ISETP.NE.U32.AND P1, PT, R18, RZ, PT ;  /* 0x000000ff1200720c */ /* 0x002fc80003f25070 */
[----:B------:R-:W-:Y:S02]  /*b210*/  ISETP.NE.AND.EX P1, PT, R19, RZ, PT, P1 ;  /* 0x000000ff1300720c */ /* 0x000fe40003f25310 */
[----:B0-----:R-:W-:-:S05]  /*b220*/  I2FP.F32.U32 R7, R22 ;  /* 0x0000001600077245 */ /* 0x001fca0000201000 */
[----:B------:R-:W-:-:S04]  /*b230*/  FMUL R7, R7, UR7 ;  /* 0x0000000707077c20 */ /* 0x000fc80008400000 */
[----:B------:R0:W1:Y:S02]  /*b240*/  F2I.U32.TRUNC.NTZ R23, R7 ;  /* 0x0000000700177305 */ /* 0x000064000020f000 */
[----:B----4-:R-:W-:Y:S05]  /*b250*/  @!P1 BRA `(.L_x_279) ;  /* 0x0000000000289947 */ /* 0x010fea0003800000 */
[----:B0-----:R-:W0:Y:S02]  /*b260*/  LDC R7, c[0x0][0x734] ;  /* 0x0001cd00ff077b82 */ /* 0x001e240000000800 */
        /* <DEDUP_REMOVED lines=9> */
.L_x_279:
[----:B------:R-:W4:Y:S01]  /*b300*/  LDC.64 R28, c[0x0][0x740] ;  /* 0x0001d000ff1c7b82 */ /* 0x000f220000000a00 */
[-C--:B--2---:R-:W-:Y:S01]  /*b310*/  SHF.R.U64 R19, R16, R8.reuse, R17 ;  /* 0x0000000810137219 */ /* 0x084fe20000001211 */
[----:B-1----:R-:W-:Y:S01]  /*b320*/  IMAD.MOV R23, RZ, RZ, -R23 ;  /* 0x000000ffff177224 */ /* 0x002fe200078e0a17 */
[----:B0-----:R-:W-:Y:S01]  /*b330*/  SHF.R.U32.HI R7, RZ, R8, R17 ;  /* 0x00000008ff077219 */ /* 0x001fe20000011611 */
[----:B------:R-:W-:Y:S01]  /*b340*/  ULDC UR7, c[0x0][0x154] ;  /* 0x0000550000077ab9 */ /* 0x000fe20000000800 */
[----:B------:R-:W-:Y:S01]  /*b350*/  IADD3 R11, P1, RZ, -R19, RZ ;  /* 0x80000013ff0b7210 */ /* 0x000fe20007f3e0ff */
[----:B------:R-:W-:Y:S02]  /*b360*/  IMAD R25, R25, R23, R22 ;  /* 0x0000001719197224 */ /* 0x000fe400078e0216 */
[----:B------:R-:W0:Y:S01]  /*b370*/  LDC R14, c[0x0][0x718] ;  /* 0x0001c600ff0e7b82 */ /* 0x000e220000000800 */
[----:B------:R-:W-:Y:S02]  /*b380*/  IMAD.MOV.U32 R15, RZ, RZ, 0x1 ;  /* 0x00000001ff0f7424 */ /* 0x000fe400078e00ff */
[----:B------:R-:W-:-:S02]  /*b390*/  IMAD.X R7, RZ, RZ, ~R7, P1 ;  /* 0x000000ffff077224 */ /* 0x000fc400008e0e07 */
[----:B------:R-:W-:-:S03]  /*b3a0*/  IMAD.WIDE.U32 R12, R11, R20, R2 ;  /* 0x000000140b0c7225 */ /* 0x000fc600078e0002 */
[----:B------:R-:W1:Y:S01]  /*b3b0*/  LDC R16, c[0x0][0x708] ;  /* 0x0001c200ff107b82 */ /* 0x000e620000000800 */
[----:B------:R-:W-:-:S04]  /*b3c0*/  IMAD R8, R7, R20, RZ ;  /* 0x0000001407087224 */ /* 0x000fc800078e02ff */
[----:B------:R-:W-:Y:S01]  /*b3d0*/  IMAD R7, R11, R21, R8 ;  /* 0x000000150b077224 */ /* 0x000fe200078e0208 */
[----:B------:R-:W-:Y:S02]  /*b3e0*/  I2FP.F32.U32 R8, R24 ;  /* 0x0000001800087245 */ /* 0x000fe40000201000 */
[----:B---3--:R-:W2:Y:S01]  /*b3f0*/  LDC R26, c[0x0][0x758] ;  /* 0x0001d600ff1a7b82 */ /* 0x008ea20000000800 */
[----:B------:R-:W-:Y:S01]  /*b400*/  IMAD.IADD R7, R13, 0x1, R7 ;  /* 0x000000010d077824 */ /* 0x000fe200078e0207 */
[----:B----4-:R-:W-:Y:S01]  /*b410*/  ISETP.NE.U32.AND P1, PT, R28, RZ, PT ;  /* 0x000000ff1c00720c */ /* 0x010fe20003f25070 */
[----:B------:R-:W-:Y:S01]  /*b420*/  FMUL R11, R8, UR7 ;  /* 0x00000007080b7c20 */ /* 0x000fe20008400000 */
[----:B------:R-:W-:Y:S02]  /*b430*/  IMAD.MOV.U32 R13, RZ, RZ, -0x1 ;  /* 0xffffffffff0d7424 */ /* 0x000fe400078e00ff */
[----:B------:R-:W-:Y:S01]  /*b440*/  ISETP.NE.AND.EX P1, PT, R29, RZ, PT, P1 ;  /* 0x000000ff1d00720c */ /* 0x000fe20003f25310 */
[----:B------:R3:W4:Y:S01]  /*b450*/  F2I.U32.TRUNC.NTZ R20, R11 ;  /* 0x0000000b00147305 */ /* 0x000722000020f000 */
[----:B------:R-:W3:Y:S01]  /*b460*/  LDC R23, c[0x0][0x148] ;  /* 0x00005200ff177b82 */ /* 0x000ee20000000800 */
[----:B0-----:R-:W-:-:S02]  /*b470*/  SHF.R.U64 R18, R12, R14, R7 ;  /* 0x0000000e0c127219 */ /* 0x001fc40000001207 */
[----:B------:R-:W-:-:S05]  /*b480*/  SHF.R.U32.HI R7, RZ, R14, R7 ;  /* 0x0000000eff077219 */ /* 0x000fca0000011607 */
[----:B------:R-:W0:Y:S01]  /*b490*/  LDC R22, c[0x0][0x700] ;  /* 0x0001c000ff167b82 */ /* 0x000e220000000800 */
[-CC-:B-1----:R-:W-:Y:S02]  /*b4a0*/  SHF.R.U64 R8, R18, R16.reuse, R7.reuse ;  /* 0x0000001012087219 */ /* 0x182fe40000001207 */
[----:B------:R-:W-:-:S05]  /*b4b0*/  SHF.R.U32.HI R7, RZ, R16, R7 ;  /* 0x00000010ff077219 */ /* 0x000fca0000011607 */
[----:B------:R-:W1:Y:S01]  /*b4c0*/  LDC R30, c[0x0][0x748] ;  /* 0x0001d200ff1e7b82 */ /* 0x000e620000000800 */
[-C--:B--2---:R-:W-:Y:S02]  /*b4d0*/  SHF.L.U32 R12, R13, R26.reuse, RZ ;  /* 0x0000001a0d0c7219 */ /* 0x084fe400000006ff */
[-CC-:B------:R-:W-:Y:S02]  /*b4e0*/  SHF.R.U64 R21, R8, R26.reuse, R7.reuse ;  /* 0x0000001a08157219 */ /* 0x180fe40000001207 */
[----:B------:R-:W-:Y:S02]  /*b4f0*/  SHF.R.U32.HI R13, RZ, R26, R7 ;  /* 0x0000001aff0d7219 */ /* 0x000fe40000011607 */
[----:B------:R-:W-:Y:S01]  /*b500*/  LOP3.LUT R27, RZ, R12, RZ, 0x33, !PT ;  /* 0x0000000cff1b7212 */ /* 0x000fe200078e33ff */
[----:B------:R-:W2:Y:S01]  /*b510*/  LDC R31, c[0x0][0x738] ;  /* 0x0001ce00ff1f7b82 */ /* 0x000ea20000000800 */
[----:B------:R-:W-:Y:S01]  /*b520*/  SHF.L.U32 R26, R15, R26, RZ ;  /* 0x0000001a0f1a7219 */ /* 0x000fe200000006ff */
[----:B------:R-:W-:-:S06]  /*b530*/  IMAD.MOV.U32 R12, RZ, RZ, R21 ;  /* 0x000000ffff0c7224 */ /* 0x000fcc00078e0015 */
[----:B------:R-:W0:Y:S01]  /*b540*/  LDC R32, c[0x0][0x710] ;  /* 0x0001c400ff207b82 */ /* 0x000e220000000800 */
[----:B----4-:R-:W-:Y:S05]  /*b550*/  @!P1 BRA `(.L_x_280) ;  /* 0x0000000000289947 */ /* 0x010fea0003800000 */
[----:B------:R-:W4:Y:S02]  /*b560*/  LDC R12, c[0x0][0x74c] ;  /* 0x0001d300ff0c7b82 */ /* 0x000f240000000800 */
[----:B----4-:R-:W-:-:S05]  /*b570*/  IADD3 R7, P1, R21, R12, RZ ;  /* 0x0000000c15077210 */ /* 0x010fca0007f3e0ff */
[----:B---3--:R-:W-:-:S04]  /*b580*/  IMAD.X R11, RZ, RZ, R13, P1 ;  /* 0x000000ffff0b7224 */ /* 0x008fc800008e060d */
[----:B------:R-:W-:-:S04]  /*b590*/  IMAD.WIDE.U32 R12, R11, R28, RZ ;  /* 0x0000001c0b0c7225 */ /* 0x000fc800078e00ff */
[----:B------:R-:W-:-:S04]  /*b5a0*/  IMAD.WIDE.U32 R14, P1, R7, R29, R12 ;  /* 0x0000001d070e7225 */ /* 0x000fc8000782000c */
[----:B------:R-:W-:-:S04]  /*b5b0*/  IMAD.WIDE.U32 R12, R7, R28, RZ ;  /* 0x0000001c070c7225 */ /* 0x000fc800078e00ff */
[----:B------:R-:W-:Y:S01]  /*b5c0*/  IMAD.X R17, RZ, RZ, RZ, P1 ;  /* 0x000000ffff117224 */ /* 0x000fe200008e06ff */
[----:B------:R-:W-:Y:S01]  /*b5d0*/  IADD3 RZ, P1, R13, R14, RZ ;  /* 0x0000000e0dff7210 */ /* 0x000fe20007f3e0ff */
[----:B------:R-:W-:-:S04]  /*b5e0*/  IMAD.MOV.U32 R16, RZ, RZ, R15 ;  /* 0x000000ffff107224 */ /* 0x000fc800078e000f */
[----:B------:R-:W-:-:S08]  /*b5f0*/  IMAD.WIDE.U32.X R12, R11, R29, R16, P1 ;  /* 0x0000001d0b0c7225 */ /* 0x000fd000008e0410 */
.L_x_280:
[----:B-1----:R-:W-:Y:S01]  /*b600*/  SHF.R.U64 R7, R12, R30, R13 ;  /* 0x0000001e0c077219 */ /* 0x002fe2000000120d */
[----:B0--3--:R-:W-:Y:S01]  /*b610*/  VIADD R11, R22, 0xffffffff ;  /* 0xffffffff160b7836 */ /* 0x009fe20000000000 */
[----:B------:R-:W-:Y:S01]  /*b620*/  LOP3.LUT R12, R8, R27, RZ, 0xc0, !PT ;  /* 0x0000001b080c7212 */ /* 0x000fe200078ec0ff */
[----:B------:R-:W-:Y:S02]  /*b630*/  IMAD.MOV R20, RZ, RZ, -R20 ;  /* 0x000000ffff147224 */ /* 0x000fe400078e0a14 */
[----:B------:R-:W-:Y:S01]  /*b640*/  IMAD.MOV R8, RZ, RZ, -R7 ;  /* 0x000000ffff087224 */ /* 0x000fe200078e0a07 */
[----:B------:R-:W-:Y:S01]  /*b650*/  LOP3.LUT R18, R18, R11, RZ, 0xc0, !PT ;  /* 0x0000000b12127212 */ /* 0x000fe200078ec0ff */
[----:B------:R-:W-:Y:S02]  /*b660*/  IMAD R12, R26, R7, R12 ;  /* 0x000000071a0c7224 */ /* 0x000fe400078e020c */
[----:B------:R-:W-:Y:S02]  /*b670*/  @P3 IMAD R25, R23, R20, R24 ;  /* 0x0000001417193224 */ /* 0x000fe400078e0218 */
[----:B--2---:R-:W-:-:S02]  /*b680*/  IMAD R7, R8, R31, R21 ;  /* 0x0000001f08077224 */ /* 0x004fc400078e0215 */
[----:B------:R-:W-:Y:S02]  /*b690*/  IMAD R12, R12, R32, R25 ;  /* 0x000000200c0c7224 */ /* 0x000fe400078e0219 */
[----:B------:R-:W-:Y:S02]  /*b6a0*/  IMAD R7, R7, R22, R18 ;  /* 0x0000001607077224 */ /* 0x000fe400078e0212 */
[----:B------:R-:W-:-:S03]  /*b6b0*/  IMAD.MOV.U32 R11, RZ, RZ, 0x1 ;  /* 0x00000001ff0b7424 */ /* 0x000fc600078e00ff */
[----:B------:R-:W-:Y:S02]  /*b6c0*/  SEL R8, R7, R12, !P3 ;  /* 0x0000000c07087207 */ /* 0x000fe40005800000 */
[----:B------:R-:W-:Y:S01]  /*b6d0*/  SEL R12, R12, R7, !P3 ;  /* 0x000000070c0c7207 */ /* 0x000fe20005800000 */
[----:B------:R-:W-:-:S07]  /*b6e0*/  IMAD.MOV.U32 R7, RZ, RZ, R19 ;  /* 0x000000ffff077224 */ /* 0x000fce00078e0013 */
.L_x_278:
[----:B------:R-:W-:-:S13]  /*b6f0*/  LOP3.LUT P1, RZ, R11, 0xff, RZ, 0xc0, !PT ;  /* 0x000000ff0bff7812 */ /* 0x000fda000782c0ff */
[----:B------:R-:W-:Y:S05]  /*b700*/  @P1 BRA `(.L_x_281) ;  /* 0xffffff58008c1947 */ /* 0x000fea000383ffff */
[----:B------:R-:W-:Y:S05]  /*b710*/  EXIT ;  /* 0x000000000000794d */ /* 0x000fea0003800000 */
.L_x_7:
[----:B0-----:R-:W-:Y:S01]  /*b720*/  ULDC.64 UR4, c[0x0][0x750] ;  /* 0x0001d40000047ab9 */ /* 0x001fe20000000a00 */
        /* <DEDUP_REMOVED lines=25> */
.L_x_283:
[----:B------:R-:W0:Y:S01]  /*b8c0*/  LDC.64 R28, c[0x0][0x740] ;  /* 0x0001d000ff1c7b82 */ /* 0x000e220000000a00 */
[-CC-:B------:R-:W-:Y:S01]  /*b8d0*/  SHF.R.U64 R20, R18, R6.reuse, R19.reuse ;  /* 0x0000000612147219 */ /* 0x180fe20000001213 */
[----:B------:R-:W-:Y:S01]  /*b8e0*/  IMAD.MOV.U32 R27, RZ, RZ, 0x1 ;  /* 0x00000001ff1b7424 */ /* 0x000fe200078e00ff */
        /* <DEDUP_REMOVED lines=10> */
[----:B0-----:R-:W-:Y:S01]  /*b990*/  ISETP.NE.U32.AND P0, PT, R28, RZ, PT ;  /* 0x000000ff1c00720c */ /* 0x001fe20003f05070 */
[----:B------:R-:W-:-:S03]  /*b9a0*/  IMAD.MOV.U32 R15, RZ, RZ, -0x1 ;  /* 0xffffffffff0f7424 */ /* 0x000fc600078e00ff */
[----:B------:R-:W-:Y:S02]  /*b9b0*/  ISETP.NE.AND.EX P0, PT, R29, RZ, PT, P0 ;  /* 0x000000ff1d00720c */ /* 0x000fe40003f05300 */
[----:B------:R-:W0:Y:S01]  /*b9c0*/  LDC R23, c[0x0][0x700] ;  /* 0x0001c000ff177b82 */ /* 0x000e220000000800 */
[-CC-:B-1----:R-:W-:Y:S02]  /*b9d0*/  SHF.R.U64 R8, R14, R12.reuse, R5.reuse ;  /* 0x0000000c0e087219 */ /* 0x182fe40000001205 */
[----:B------:R-:W-:-:S05]  /*b9e0*/  SHF.R.U32.HI R5, RZ, R12, R5 ;  /* 0x0000000cff057219 */ /* 0x000fca0000011605 */
[----:B------:R-:W1:Y:S01]  /*b9f0*/  LDC R6, c[0x0][0x748] ;  /* 0x0001d200ff067b82 */ /* 0x000e620000000800 */
[-CC-:B--2---:R-:W-:Y:S02]  /*ba00*/  SHF.R.U64 R12, R8, R16.reuse, R5.reuse ;  /* 0x00000010080c7219 */ /* 0x184fe40000001205 */
[----:B------:R-:W-:-:S05]  /*ba10*/  SHF.R.U32.HI R5, RZ, R16, R5 ;  /* 0x00000010ff057219 */ /* 0x000fca0000011605 */
[----:B------:R-:W2:Y:S01]  /*ba20*/  LDC R25, c[0x0][0x738] ;  /* 0x0001ce00ff197b82 */ /* 0x000ea20000000800 */
[-C--:B---3--:R-:W-:Y:S02]  /*ba30*/  SHF.L.U32 R14, R15, R26.reuse, RZ ;  /* 0x0000001a0f0e7219 */ /* 0x088fe400000006ff */
[--C-:B------:R-:W-:Y:S02]  /*ba40*/  SHF.R.U64 R24, R12, R26, R5.reuse ;  /* 0x0000001a0c187219 */ /* 0x100fe40000001205 */
[----:B------:R-:W-:Y:S02]  /*ba50*/  LOP3.LUT R31, RZ, R14, RZ, 0x33, !PT ;  /* 0x0000000eff1f7212 */ /* 0x000fe400078e33ff */
[----:B------:R-:W-:Y:S01]  /*ba60*/  SHF.R.U32.HI R15, RZ, R26, R5 ;  /* 0x0000001aff0f7219 */ /* 0x000fe20000011605 */
[----:B------:R-:W3:Y:S01]  /*ba70*/  LDC R30, c[0x0][0x710] ;  /* 0x0001c400ff1e7b82 */ /* 0x000ee20000000800 */
[----:B------:R-:W-:Y:S01]  /*ba80*/  IMAD.MOV.U32 R14, RZ, RZ, R24 ;  /* 0x000000ffff0e7224 */ /* 0x000fe200078e0018 */
[----:B------:R-:W-:Y:S06]  /*ba90*/  @!P0 BRA `(.L_x_284) ;  /* 0x0000000000288947 */ /* 0x000fec0003800000 */
        /* <DEDUP_REMOVED lines=10> */
.L_x_284:
[----:B-1----:R-:W-:Y:S01]  /*bb40*/  SHF.R.U64 R6, R14, R6, R15 ;  /* 0x000000060e067219 */ /* 0x002fe2000000120f */
[----:B0-----:R-:W-:Y:S01]  /*bb50*/  VIADD R15, R23, 0xffffffff ;  /* 0xffffffff170f7836 */ /* 0x001fe20000000000 */
[----:B------:R-:W-:Y:S01]  /*bb60*/  SHF.L.U32 R27, R27, R26, RZ ;  /* 0x0000001a1b1b7219 */ /* 0x000fe200000006ff */
[----:B------:R-:W-:Y:S01]  /*bb70*/  @P3 IMAD R9, R13, R22, R10 ;  /* 0x000000160d093224 */ /* 0x000fe200078e020a */
[----:B------:R-:W-:Y:S01]  /*bb80*/  LOP3.LUT R5, R12, R31, RZ, 0xc0, !PT ;  /* 0x0000001f0c057212 */ /* 0x000fe200078ec0ff */
[----:B------:R-:W-:Y:S01]  /*bb90*/  IMAD.MOV R11, RZ, RZ, -R6 ;  /* 0x000000ffff0b7224 */ /* 0x000fe200078e0a06 */
[----:B------:R-:W-:-:S03]  /*bba0*/  LOP3.LUT R10, R8, R15, RZ, 0xc0, !PT ;  /* 0x0000000f080a7212 */ /* 0x000fc600078ec0ff */
[----:B------:R-:W-:Y:S02]  /*bbb0*/  IMAD R6, R27, R6, R5 ;  /* 0x000000061b067224 */ /* 0x000fe400078e0205 */
[----:B--2---:R-:W-:Y:S02]  /*bbc0*/  IMAD R5, R11, R25, R24 ;  /* 0x000000190b057224 */ /* 0x004fe400078e0218 */
[----:B---3--:R-:W-:Y:S02]  /*bbd0*/  IMAD R8, R6, R30, R9 ;  /* 0x0000001e06087224 */ /* 0x008fe400078e0209 */
[----:B------:R-:W-:Y:S02]  /*bbe0*/  IMAD.MOV.U32 R6, RZ, RZ, 0x1 ;  /* 0x00000001ff067424 */ /* 0x000fe400078e00ff */
[----:B------:R-:W-:-:S03]  /*bbf0*/  IMAD R9, R5, R23, R10 ;  /* 0x0000001705097224 */ /* 0x000fc600078e020a */
[----:B------:R-:W-:Y:S02]  /*bc00*/  PRMT R5, R6, 0x7610, R5 ;  /* 0x0000761006057816 */ /* 0x000fe40000000005 */
[----:B------:R-:W-:Y:S02]  /*bc10*/  SEL R6, R9, R8, !P3 ;  /* 0x0000000809067207 */ /* 0x000fe40005800000 */
[----:B------:R-:W-:-:S07]  /*bc20*/  SEL R8, R8, R9, !P3 ;  /* 0x0000000908087207 */ /* 0x000fce0005800000 */
.L_x_282:
[----:B------:R-:W-:-:S08]  /*bc30*/  NOP ;  /* 0x0000000000007918 */ /* 0x000fd00000000000 */
[----:B------:R-:W0:-:S00]  /*bc40*/  USETMAXREG.DEALLOC.CTAPOOL 0x28 ;  /* 0x00000028000079c8 */ /* 0x000e0000080e0500 */
[----:B0-----:R-:W-:-:S13]  /*bc50*/  ISETP.NE.AND P0, PT, R7, RZ, PT ;  /* 0x000000ff0700720c */ /* 0x001fda0003f05270 */
[----:B------:R-:W-:Y:S05]  /*bc60*/  @P0 EXIT ;  /* 0x000000000000094d */ /* 0x000fea0003800000 */
[----:B------:R-:W-:Y:S01]  /*bc70*/  LOP3.LUT P0, RZ, R5, 0xff, RZ, 0xc0, !PT ;  /* 0x000000ff05ff7812 */ /* 0x000fe2000780c0ff */
[----:B------:R-:W-:Y:S02]  /*bc80*/  IMAD.MOV.U32 R5, RZ, RZ, 0x1 ;  /* 0x00000001ff057424 */ /* 0x000fe400078e00ff */
[----:B------:R-:W-:-:S10]  /*bc90*/  IMAD.MOV.U32 R10, RZ, RZ, RZ ;  /* 0x000000ffff0a7224 */ /* 0x000fd400078e00ff */
[----:B------:R-:W-:Y:S05]  /*bca0*/  @!P0 BRA `(.L_x_285) ;  /* 0x0000000c00a08947 */ /* 0x000fea0003800000 */
[----:B------:R-:W0:Y:S01]  /*bcb0*/  LDC R5, c[0x0][0x28c] ;  /* 0x0000a300ff057b82 */ /* 0x000e220000000800 */
[----:B------:R-:W1:Y:S01]  /*bcc0*/  S2R R16, SR_CgaCtaId ;  /* 0x0000000000107919 */ /* 0x000e620000008800 */
[----:B------:R-:W-:Y:S01]  /*bcd0*/  ULDC UR5, c[0x0][0x758] ;  /* 0x0001d60000057ab9 */ /* 0x000fe20000000800 */
[----:B------:R-:W-:Y:S01]  /*bce0*/  UMOV UR7, 0xffffffff ;  /* 0xffffffff00077882 */ /* 0x000fe20000000000 */
[----:B------:R-:W-:Y:S01]  /*bcf0*/  ULDC UR6, c[0x0][0xc] ;  /* 0x0000030000067ab9 */ /* 0x000fe20000000800 */
[----:B------:R-:W-:Y:S01]  /*bd00*/  USHF.L.U32 UR9, UR7, UR5, URZ ;  /* 0x0000000507097299 */ /* 0x000fe2000800063f */
[----:B------:R-:W-:Y:S01]  /*bd10*/  BSSY B0, `(.L_x_285) ;  /* 0x00000e1000007945 */ /* 0x000fe20003800000 */
[----:B------:R-:W-:Y:S01]  /*bd20*/  UMOV UR8, 0x1 ;  /* 0x0000000100087882 */ /* 0x000fe20000000000 */
[----:B------:R-:W-:Y:S01]  /*bd30*/  ULDC UR7, c[0x0][0x10] ;  /* 0x0000040000077ab9 */ /* 0x000fe20000000800 */
[----:B------:R-:W-:Y:S01]  /*bd40*/  USHF.L.U32 UR5, UR8, UR5, URZ ;  /* 0x0000000508057299 */ /* 0x000fe2000800063f */
[----:B------:R-:W-:Y:S01]  /*bd50*/  IMAD.MOV.U32 R11, RZ, RZ, 0x1 ;  /* 0x00000001ff0b7424 */ /* 0x000fe200078e00ff */
[----:B------:R-:W-:Y:S01]  /*bd60*/  UIMAD.WIDE.U32 UR6, UR6, UR7, URZ ;  /* 0x00000007060672a5 */ /* 0x000fe2000f8e003f */
[----:B------:R-:W-:Y:S01]  /*bd70*/  LOP3.LUT R19, R4, 0x2, RZ, 0xfc, !PT ;  /* 0x0000000204137812 */ /* 0x000fe200078efcff */
[----:B------:R-:W-:Y:S01]  /*bd80*/  ULDC UR8, c[0x0][0x14] ;  /* 0x0000050000087ab9 */ /* 0x000fe20000000800 */
[----:B------:R-:W-:Y:S01]  /*bd90*/  ULDC UR4, c[0x0][0x700] ;  /* 0x0001c00000047ab9 */ /* 0x000fe20000000800 */
[----:B------:R-:W-:-:S02]  /*bda0*/  UIMAD.WIDE.U32 UR40, UR6, UR8, URZ ;  /* 0x00000008062872a5 */ /* 0x000fc4000f8e003f */
[----:B------:R-:W-:Y:S02]  /*bdb0*/  UIMAD UR7, UR7, UR8, URZ ;  /* 0x00000008070772a4 */ /* 0x000fe4000f8e023f */
[----:B------:R-:W-:Y:S02]  /*bdc0*/  UIADD3 UR4, UR4, -0x1, URZ ;  /* 0xffffffff04047890 */ /* 0x000fe4000fffe03f */
[----:B------:R-:W-:Y:S02]  /*bdd0*/  ULOP3.LUT UR6, URZ, UR9, URZ, 0x33, !UPT ;  /* 0x000000093f067292 */ /* 0x000fe4000f8e333f */
[----:B------:R-:W-:Y:S01]  /*bde0*/  UIADD3 UR7, UR41, UR7, URZ ;  /* 0x0000000729077290 */ /* 0x000fe2000fffe03f */
[----:B0-----:R-:W-:Y:S01]  /*bdf0*/  VIADD R5, R5, 0x7f ;  /* 0x0000007f05057836 */ /* 0x001fe20000000000 */
[----:B------:R-:W-:-:S04]  /*be00*/  ULDC.64 UR42, c[0x0][0x198] ;  /* 0x00006600002a7ab9 */ /* 0x000fc80000000a00 */
[----:B------:R-:W-:-:S04]  /*be10*/  SHF.R.S32.HI R10, RZ, 0x1f, R5 ;  /* 0x0000001fff0a7819 */ /* 0x000fc80000011405 */
[----:B------:R-:W-:Y:S01]  /*be20*/  LEA.HI R13, R10, R5, RZ, 0x7 ;  /* 0x000000050a0d7211 */ /* 0x000fe200078f38ff */
[C---:B-1----:R-:W-:Y:S02]  /*be30*/  IMAD.SHL.U32 R12, R16.reuse, 0x40, RZ ;  /* 0x00000040100c7824 */ /* 0x042fe400078e00ff */
[C---:B------:R-:W-:Y:S01]  /*be40*/  IMAD.SHL.U32 R14, R16.reuse, 0x1000, RZ ;  /* 0x00001000100e7824 */ /* 0x040fe200078e00ff */
[----:B------:R-:W-:Y:S01]  /*be50*/  SHF.R.S32.HI R13, RZ, 0x7, R13 ;  /* 0x00000007ff0d7819 */ /* 0x000fe2000001140d */
[----:B------:R-:W-:Y:S01]  /*be60*/  IMAD.SHL.U32 R15, R16, 0x80, RZ ;  /* 0x00000080100f7824 */ /* 0x000fe200078e00ff */
[----:B------:R-:W-:Y:S01]  /*be70*/  LOP3.LUT R12, R12, 0x40, RZ, 0xc0, !PT ;  /* 0x000000400c0c7812 */ /* 0x000fe200078ec0ff */
[----:B------:R-:W-:Y:S01]  /*be80*/  IMAD.SHL.U32 R16, R16, 0x400, RZ ;  /* 0x0000040010107824 */ /* 0x000fe200078e00ff */
[----:B------:R-:W-:Y:S01]  /*be90*/  LOP3.LUT R14, R14, 0x1000, RZ, 0xc0, !PT ;  /* 0x000010000e0e7812 */ /* 0x000fe200078ec0ff */
[----:B------:R-:W-:Y:S01]  /*bea0*/  IMAD.MOV.U32 R5, RZ, RZ, 0x1 ;  /* 0x00000001ff057424 */ /* 0x000fe200078e00ff */
[----:B------:R-:W-:Y:S01]  /*beb0*/  LOP3.LUT R15, R15, 0x80, RZ, 0xc0, !PT ;  /* 0x000000800f0f7812 */ /* 0x000fe200078ec0ff */
[----:B------:R-:W-:Y:S01]  /*bec0*/  IMAD.MOV.U32 R10, RZ, RZ, RZ ;  /* 0x000000ffff0a7224 */ /* 0x000fe200078e00ff */
[----:B------:R-:W-:Y:S01]  /*bed0*/  LOP3.LUT R16, R16, 0x400, RZ, 0xc0, !PT ;  /* 0x0000040010107812 */ /* 0x000fe200078ec0ff */
[----:B------:R-:W-:-:S07]  /*bee0*/  VIADD R17, R13, 0x1 ;  /* 0x000000010d117836 */ /* 0x000fce0000000000 */
.L_x_296:
[----:B------:R-:W-:-:S03]  /*bef0*/  UMOV UR8, 0xffffffff ;  /* 0xffffffff00087882 */ /* 0x000fc60000000000 */
[----:B------:R-:W-:Y:S05]  /*bf00*/  BRA.DIV UR8, `(.L_x_286) ;  /* 0x0000000e08987947 */ /* 0x000fea000b800000 */
[----:B------:R-:W-:-:S13]  /*bf10*/  ELECT P0, URZ, PT ;  /* 0x00000000003f782f */ /* 0x000fda0003800000 */
.L_x_305:
[----:B------:R-:W0:Y:S01]  /*bf20*/  LDC R7, c[0x0][0x28c] ;  /* 0x0000a300ff077b82 */ /* 0x000e220000000800 */
[----:B------:R-:W-:Y:S01]  /*bf30*/  BSSY B1, `(.L_x_287) ;  /* 0x000004d000017945 */ /* 0x000fe20003800000 */
[----:B0-----:R-:W-:-:S13]  /*bf40*/  ISETP.LT.OR P0, PT, R7, 0x1, !P0 ;  /* 0x000000010700780c */ /* 0x001fda0004701670 */
[----:B------:R-:W-:Y:S05]  /*bf50*/  @P0 BRA `(.L_x_288) ;  /* 0x0000000400280947 */ /* 0x000fea0003800000 */
[----:B------:R-:W-:Y:S01]  /*bf60*/  IMAD R25, R8, 0x100, R15 ;  /* 0x0000010008197824 */ /* 0x000fe200078e020f */
[----:B------:R-:W-:Y:S01]  /*bf70*/  CS2R R26, SRZ ;  /* 0x00000000001a7805 */ /* 0x000fe2000001ff00 */
[----:B------:R-:W-:Y:S02]  /*bf80*/  IMAD.SHL.U32 R6, R6, 0x100, RZ ;  /* 0x0000010006067824 */ /* 0x000fe400078e00ff */
[----:B------:R-:W-:Y:S02]  /*bf90*/  IMAD R8, R8, 0x80, R12 ;  /* 0x0000008008087824 */ /* 0x000fe400078e020c */
[----:B------:R-:W-:Y:S02]  /*bfa0*/  IMAD.MOV.U32 R28, RZ, RZ, 0x40 ;  /* 0x00000040ff1c7424 */ /* 0x000fe400078e00ff */
[----:B------:R-:W-:Y:S02]  /*bfb0*/  IMAD.MOV.U32 R7, RZ, RZ, R17 ;  /* 0x000000ffff077224 */ /* 0x000fe400078e0011 */
[----:B------:R-:W-:-:S02]  /*bfc0*/  IMAD.MOV.U32 R9, RZ, RZ, R5 ;  /* 0x000000ffff097224 */ /* 0x000fc400078e0005 */
[----:B------:R-:W-:-:S07]  /*bfd0*/  IMAD.MOV.U32 R21, RZ, RZ, R10 ;  /* 0x000000ffff157224 */ /* 0x000fce00078e000a */
.L_x_291:
[----:B------:R-:W0:Y:S01]  /*bfe0*/  S2R R23, SR_CgaCtaId ;  /* 0x0000000000177919 */ /* 0x000e220000008800 */
[----:B------:R-:W-:Y:S02]  /*bff0*/  MOV R18, 0x400 ;  /* 0x0000040000127802 */ /* 0x000fe40000000f00 */
[----:B------:R-:W-:-:S13]  /*c000*/  LOP3.LUT P1, RZ, R0, 0x7f, RZ, 0xc0, !PT ;  /* 0x0000007f00ff7812 */ /* 0x000fda000782c0ff */
[----:B------:R-:W1:Y:S01]  /*c010*/  @!P1 LDC R22, c[0x0][0x640] ;  /* 0x00019000ff169b82 */ /* 0x000e620000000800 */
[----:B0-----:R-:W-:Y:S02]  /*c020*/  LEA R24, R23, R18, 0x18 ;  /* 0x0000001217187211 */ /* 0x001fe400078ec0ff */
[----:B------:R-:W-:-:S03]  /*c030*/  SHF.L.U32 R18, R9, 0x1f, RZ ;  /* 0x0000001f09127819 */ /* 0x000fc600000006ff */
[----:B------:R-:W-:-:S04]  /*c040*/  IMAD R23, R21, 0x8, R24 ;  /* 0x0000000815177824 */ /* 0x000fc800078e0218 */
[----:B------:R-:W0:Y:S02]  /*c050*/  SYNCS.PHASECHK.TRANS64.TRYWAIT P0, [R23+URZ+0x10], R18 ;  /* 0x00001012170075a7 */ /* 0x000e24000800017f */
[----:B01----:R-:W-:Y:S05]  /*c060*/  @!P0 BRA `(.L_x_289) ;  /* 0x0000000c00608947 */ /* 0x003fea0003800000 */
.L_x_306:
[----:B0-----:R-:W-:Y:S01]  /*c070*/  PRMT R18, R19, 0x9910, RZ ;  /* 0x0000991013127816 */ /* 0x001fe200000000ff */
[----:B------:R0:W-:Y:S03]  /*c080*/  @!P1 SYNCS.ARRIVE.TRANS64 RZ, [R23+URZ], R22 ;  /* 0x0000001617ff99a7 */ /* 0x0001e6000800003f */
[----:B------:R-:W-:-:S13]  /*c090*/  ISETP.NE.AND P0, PT, R18, 0x2, PT ;  /* 0x000000021200780c */ /* 0x000fda0003f05270 */
[----:B0-----:R-:W-:Y:S05]  /*c0a0*/  @P0 BRA `(.L_x_290) ;  /* 0x0000000000040947 */ /* 0x001fea0003800000 */
[----:B------:R-:W-:Y:S01]  /*c0b0*/  BPT.TRAP 0x1 ;  /* 0x000000040000795c */ /* 0x000fe20000300000 */
.L_x_290:
[C---:B------:R-:W-:Y:S01]  /*c0c0*/  IMAD R18, R21.reuse, 0x2000, R14 ;  /* 0x0000200015127824 */ /* 0x040fe200078e020e */
[----:B------:R-:W-:Y:S01]  /*c0d0*/  R2UR UR9, R24 ;  /* 0x00000000180972ca */ /* 0x000fe200000e0000 */
[--C-:B------:R-:W-:Y:S01]  /*c0e0*/  IMAD R22, R21, 0x10000, R24.reuse ;  /* 0x0001000015167824 */ /* 0x100fe200078e0218 */
[----:B------:R-:W-:Y:S01]  /*c0f0*/  R2UR UR10, R28 ;  /* 0x000000001c0a72ca */ /* 0x000fe200000e0000 */
[----:B------:R-:W-:Y:S01]  /*c100*/  IMAD R18, R18, 0x2, R24 ;  /* 0x0000000212127824 */ /* 0x000fe200078e0218 */
[----:B------:R-:W-:Y:S01]  /*c110*/  R2UR UR33, R23 ;  /* 0x00000000172172ca */ /* 0x000fe200000e0000 */
[----:B------:R-:W-:Y:S01]  /*c120*/  VIADD R7, R7, 0xffffffff ;  /* 0xffffffff07077836 */ /* 0x000fe20000000000 */
[----:B------:R-:W-:Y:S01]  /*c130*/  R2UR UR8, R22 ;  /* 0x00000000160872ca */ /* 0x000fe200000e0000 */
[----:B------:R-:W-:Y:S01]  /*c140*/  UIADD3 UR14, UP0, UR42, 0xf0, URZ ;  /* 0x000000f02a0e7890 */ /* 0x000fe2000ff1e03f */
[----:B------:R-:W-:Y:S01]  /*c150*/  R2UR UR32, R18 ;  /* 0x00000000122072ca */ /* 0x000fe200000e0000 */
[----:B------:R-:W-:Y:S01]  /*c160*/  IMAD R18, R21, 0x800, R16 ;  /* 0x0000080015127824 */ /* 0x000fe200078e0210 */
[----:B------:R-:W-:Y:S01]  /*c170*/  R2UR UR36, R20 ;  /* 0x00000000142472ca */ /* 0x000fe200000e0000 */
[----:B------:R-:W-:Y:S01]  /*c180*/  UIADD3 UR22, UP1, UR42, 0x1f0, URZ ;  /* 0x000001f02a167890 */ /* 0x000fe2000ff3e03f */
[----:B------:R-:W-:Y:S01]  /*c190*/  R2UR UR34, R26 ;  /* 0x000000001a2272ca */ /* 0x000fe200000e0000 */
[----:B------:R-:W-:Y:S01]  /*c1a0*/  UIADD3 UR30, UP2, UR42, 0x2f0, URZ ;  /* 0x000002f02a1e7890 */ /* 0x000fe2000ff5e03f */
[----:B------:R-:W-:Y:S01]  /*c1b0*/  R2UR UR24, R18 ;  /* 0x00000000121872ca */ /* 0x000fe200000e0000 */
[----:B------:R-:W-:Y:S01]  /*c1c0*/  UIADD3.X UR15, URZ, UR43, URZ, UP0, !UPT ;  /* 0x0000002b3f0f7290 */ /* 0x000fe200087fe43f */
[----:B------:R-:W-:Y:S01]  /*c1d0*/  R2UR UR35, R8 ;  /* 0x00000000082372ca */ /* 0x000fe200000e0000 */
[----:B------:R-:W-:Y:S01]  /*c1e0*/  UIADD3.X UR23, URZ, UR43, URZ, UP1, !UPT ;  /* 0x0000002b3f177290 */ /* 0x000fe20008ffe43f */
[----:B------:R-:W-:Y:S01]  /*c1f0*/  R2UR UR26, R25 ;  /* 0x00000000191a72ca */ /* 0x000fe200000e0000 */
[----:B------:R-:W-:Y:S01]  /*c200*/  UIADD3 UR18, UR10, -0x40, URZ ;  /* 0xffffffc00a127890 */ /* 0x000fe2000fffe03f */
[----:B------:R-:W-:Y:S01]  /*c210*/  R2UR UR27, R27 ;  /* 0x000000001b1b72ca */ /* 0x000fe200000e0000 */
[----:B------:R-:W-:Y:S01]  /*c220*/  UIADD3 UR32, UR32, 0x100, URZ ;  /* 0x0000010020207890 */ /* 0x000fe2000fffe03f */
[----:B------:R-:W-:Y:S01]  /*c230*/  R2UR UR19, R6 ;  /* 0x00000000061372ca */ /* 0x000fe200000e0000 */
[----:B------:R-:W-:Y:S01]  /*c240*/  UIADD3 UR16, UR8, 0x8100, URZ ;  /* 0x0000810008107890 */ /* 0x000fe2000fffe03f */
[----:B------:R-:W-:Y:S01]  /*c250*/  ISETP.GT.AND P1, PT, R7, 0x1, PT ;  /* 0x000000010700780c */ /* 0x000fe20003f24270 */
[----:B------:R-:W-:Y:S01]  /*c260*/  UIADD3.X UR31, URZ, UR43, URZ, UP2, !UPT ;  /* 0x0000002b3f1f7290 */ /* 0x000fe200097fe43f */
[----:B------:R-:W-:Y:S01]  /*c270*/  VIADD R21, R21, 0x1 ;  /* 0x0000000115157836 */ /* 0x000fe20000000000 */
[----:B------:R-:W-:Y:S01]  /*c280*/  UIADD3 UR24, UR9, 0x28100, UR24 ;  /* 0x0002810009187890 */ /* 0x000fe2000fffe018 */
[----:B------:R-:W-:Y:S01]  /*c290*/  VIADD R27, R27, 0x1 ;  /* 0x000000011b1b7836 */ /* 0x000fe20000000000 */
[----:B------:R-:W-:Y:S01]  /*c2a0*/  UIADD3 UR8, UR8, 0x10100, URZ ;  /* 0x0001010008087890 */ /* 0x000fe2000fffe03f */
[----:B------:R-:W-:Y:S01]  /*c2b0*/  VIADD R28, R28, 0x80 ;  /* 0x000000801c1c7836 */ /* 0x000fe20000000000 */
[----:B------:R-:W-:Y:S01]  /*c2c0*/  UMOV UR13, 0x30000 ;  /* 0x00030000000d7882 */ /* 0x000fe20000000000 */
[----:B------:R-:W-:Y:S01]  /*c2d0*/  UMOV UR38, 0x0 ;  /* 0x0000000000267882 */ /* 0x000fe20000000000 */
[----:B------:R-:W-:Y:S01]  /*c2e0*/  UMOV UR39, 0x10000000 ;  /* 0x1000000000277882 */ /* 0x000fe20000000000 */
[C---:B------:R-:W-:Y:S01]  /*c2f0*/  ISETP.NE.AND P0, PT, R21.reuse, 0x2, PT ;  /* 0x000000021500780c */ /* 0x040fe20003f05270 */
[----:B------:R-:W-:Y:S01]  /*c300*/  UMOV UR25, UR33 ;  /* 0x0000002100197c82 */ /* 0x000fe20008000000 */
[----:B------:R-:W-:Y:S01]  /*c310*/  UMOV UR28, UR36 ;  /* 0x00000024001c7c82 */ /* 0x000fe20008000000 */
[----:B------:R0:W-:Y:S01]  /*c320*/  UTMALDG.3D.MULTICAST [UR32], [UR14], UR13, desc[UR38] ;  /* 0x000026200e0073b4 */ /* 0x0001e2000801180d */
[----:B------:R-:W-:Y:S01]  /*c330*/  UMOV UR17, UR33 ;  /* 0x0000002100117c82 */ /* 0x000fe20008000000 */
[----:B------:R-:W-:Y:S01]  /*c340*/  UMOV UR20, UR36 ;  /* 0x0000002400147c82 */ /* 0x000fe20008000000 */
[----:B------:R-:W-:Y:S01]  /*c350*/  UMOV UR9, UR33 ;  /* 0x0000002100097c82 */ /* 0x000fe20008000000 */
[----:B------:R-:W-:Y:S01]  /*c360*/  UMOV UR12, UR36 ;  /* 0x00000024000c7c82 */ /* 0x000fe20008000000 */
[----:B------:R-:W-:Y:S01]  /*c370*/  UMOV UR11, UR19 ;  /* 0x00000013000b7c82 */ /* 0x000fe20008000000 */
[----:B------:R-:W-:Y:S01]  /*c380*/  SEL R18, RZ, 0x1, P0 ;  /* 0x00000001ff127807 */ /* 0x000fe20000000000 */
[----:B------:R-:W-:Y:S01]  /*c390*/  VIADD R26, R26, 0x40 ;  /* 0x000000401a1a7836 */ /* 0x000fe20000000000 */
[----:B------:R0:W-:Y:S01]  /*c3a0*/  UTMALDG.3D.MULTICAST [UR24], [UR22], UR13, desc[UR38] ;  /* 0x00002618160073b4 */ /* 0x0001e2000801180d */
[----:B------:R-:W-:-:S02]  /*c3b0*/  SEL R21, R21, RZ, P0 ;  /* 0x000000ff15157207 */ /* 0x000fc40000000000 */
[----:B------:R-:W-:Y:S01]  /*c3c0*/  LOP3.LUT R9, R9, R18, RZ, 0x3c, !PT ;  /* 0x0000001209097212 */ /* 0x000fe200078e3cff */
[----:B------:R0:W-:Y:S01]  /*c3d0*/  UTMALDG.3D [UR16], [UR30], desc[UR38] ;  /* 0x000026101e0075b4 */ /* 0x0001e20008011000 */
[----:B------:R0:W-:Y:S02]  /*c3e0*/  UTMALDG.3D [UR8], [UR30], desc[UR38] ;  /* 0x000026081e0075b4 */ /* 0x0001e40008011000 */
[----:B0-----:R-:W-:Y:S05]  /*c3f0*/  @P1 BRA `(.L_x_291) ;  /* 0xfffffff800f81947 */ /* 0x001fea000383ffff */
.L_x_288:
[----:B------:R-:W-:Y:S05]  /*c400*/  BSYNC B1 ;  /* 0x0000000000017941 */ /* 0x000fea0003800000 */
.L_x_287:
[----:B------:R-:W-:Y:S01]  /*c410*/  LOP3.LUT P1, RZ, R11, 0xff, RZ, 0xc0, !PT ;  /* 0x000000ff0bff7812 */ /* 0x000fe2000782c0ff */
[----:B------:R-:W-:Y:S01]  /*c420*/  IMAD.IADD R10, R13, 0x1, R10 ;  /* 0x000000010d0a7824 */ /* 0x000fe200078e020a */
[----:B------:R-:W-:Y:S01]  /*c430*/  IADD3 R2, P2, R2, UR40, RZ ;  /* 0x0000002802027c10 */ /* 0x000fe2000ff5e0ff */
[----:B------:R-:W-:Y:S01]  /*c440*/  ULDC.64 UR8, c[0x0][0x750] ;  /* 0x0001d40000087ab9 */ /* 0x000fe20000000a00 */
[----:B------:R-:W-:Y:S01]  /*c450*/  BSSY B1, `(.L_x_292) ;  /* 0x000006a000017945 */ /* 0x000fe20003800000 */
[----:B------:R-:W-:Y:S01]  /*c460*/  IMAD.MOV.U32 R20, RZ, RZ, -0x1 ;  /* 0xffffffffff147424 */ /* 0x000fe200078e00ff */
[----:B------:R-:W-:Y:S02]  /*c470*/  SHF.R.U32.HI R6, RZ, 0x1, R10 ;  /* 0x00000001ff067819 */ /* 0x000fe4000001160a */
[----:B------:R-:W-:Y:S02]  /*c480*/  ISETP.GT.U32.AND P0, PT, R10, 0x1, PT ;  /* 0x000000010a00780c */ /* 0x000fe40003f04070 */
[----:B------:R-:W-:-:S02]  /*c490*/  LOP3.LUT R6, R6, 0x1, RZ, 0xc0, !PT ;  /* 0x0000000106067812 */ /* 0x000fc400078ec0ff */
[----:B------:R-:W-:Y:S01]  /*c4a0*/  ISETP.LT.U32.AND P0, PT, R13, 0x2, P0 ;  /* 0x000000020d00780c */ /* 0x000fe20000701070 */
[----:B------:R-:W0:Y:S01]  /*c4b0*/  @P1 S2R R8, SR_CgaCtaId ;  /* 0x0000000000081919 */ /* 0x000e220000008800 */
[----:B------:R-:W-:Y:S02]  /*c4c0*/  @P1 MOV R7, 0x400 ;  /* 0x0000040000071802 */ /* 0x000fe40000000f00 */
[----:B------:R-:W-:Y:S02]  /*c4d0*/  IADD3.X R3, R3, UR7, RZ, P2, !PT ;  /* 0x0000000703037c10 */ /* 0x000fe400097fe4ff */
[----:B------:R-:W-:Y:S02]  /*c4e0*/  ISETP.GE.U32.AND P2, PT, R2, UR8, PT ;  /* 0x0000000802007c0c */ /* 0x000fe4000bf46070 */
[----:B------:R-:W-:Y:S02]  /*c4f0*/  LOP3.LUT R10, R10, 0x1, RZ, 0xc0, !PT ;  /* 0x000000010a0a7812 */ /* 0x000fe400078ec0ff */
[----:B------:R-:W-:-:S02]  /*c500*/  PRMT R11, RZ, 0x7610, R11 ;  /* 0x00007610ff0b7816 */ /* 0x000fc4000000000b */
[----:B0-----:R-:W-:Y:S01]  /*c510*/  @P1 LEA R7, R8, R7, 0x18 ;  /* 0x0000000708071211 */ /* 0x001fe200078ec0ff */
[----:B------:R-:W-:-:S03]  /*c520*/  IMAD.MOV.U32 R8, RZ, RZ, -0x1 ;  /* 0xffffffffff087424 */ /* 0x000fc600078e00ff */
[----:B------:R0:W-:Y:S01]  /*c530*/  @P1 SYNCS.ARRIVE.TRANS64.A1T0 RZ, [R7+URZ+0x38], RZ ;  /* 0x000038ff07ff19a7 */ /* 0x0001e2000810003f */
[----:B------:R-:W-:Y:S02]  /*c540*/  ISETP.NE.U32.AND P1, PT, R6, 0x1, PT ;  /* 0x000000010600780c */ /* 0x000fe40003f25070 */
[----:B------:R-:W-:Y:S02]  /*c550*/  SEL R6, RZ, 0x1, !P0 ;  /* 0x00000001ff067807 */ /* 0x000fe40004000000 */
[----:B------:R-:W-:Y:S02]  /*c560*/  ISETP.GE.U32.AND.EX P0, PT, R3, UR9, PT, P2 ;  /* 0x0000000903007c0c */ /* 0x000fe4000bf06120 */
[----:B------:R-:W-:-:S04]  /*c570*/  ISETP.GT.U32.AND P1, PT, R13, 0x1, !P1 ;  /* 0x000000010d00780c */ /* 0x000fc80004f24070 */
[----:B0-----:R-:W-:-:S04]  /*c580*/  SEL R7, RZ, 0x1, !P1 ;  /* 0x00000001ff077807 */ /* 0x001fc80004800000 */
[----:B------:R-:W-:Y:S01]  /*c590*/  LOP3.LUT R5, R7, R5, R6, 0x96, !PT ;  /* 0x0000000507057212 */ /* 0x000fe200078e9606 */
[----:B------:R-:W-:Y:S01]  /*c5a0*/  IMAD.MOV.U32 R6, RZ, RZ, -0x1 ;  /* 0xffffffffff067424 */ /* 0x000fe200078e00ff */
[----:B------:R-:W-:Y:S01]  /*c5b0*/  PRMT R7, RZ, 0x7610, R7 ;  /* 0x00007610ff077816 */ /* 0x000fe20000000007 */
[----:B------:R-:W-:Y:S06]  /*c5c0*/  @P0 BRA `(.L_x_293) ;  /* 0x0000000400480947 */ /* 0x000fec0003800000 */
[----:B------:R-:W0:Y:S01]  /*c5d0*/  S2R R18, SR_CTAID.X ;  /* 0x0000000000127919 */ /* 0x000e220000002500 */
[----:B------:R-:W-:Y:S01]  /*c5e0*/  ULDC UR8, c[0x0][0x150] ;  /* 0x0000540000087ab9 */ /* 0x000fe20000000800 */
[----:B------:R-:W1:Y:S01]  /*c5f0*/  LDC R7, c[0x0][0x144] ;  /* 0x00005100ff077b82 */ /* 0x000e620000000800 */
[----:B------:R-:W-:Y:S01]  /*c600*/  ULDC UR11, c[0x0][0x730] ;  /* 0x0001cc00000b7ab9 */ /* 0x000fe20000000800 */
[----:B------:R-:W2:Y:S06]  /*c610*/  S2R R21, SR_CTAID.Y ;  /* 0x0000000000157919 */ /* 0x000eac0000002600 */
[----:B------:R-:W3:Y:S01]  /*c620*/  LDC R22, c[0x0][0x148] ;  /* 0x00005200ff167b82 */ /* 0x000ee20000000800 */
[----:B0-----:R-:W-:-:S02]  /*c630*/  I2FP.F32.U32 R6, R18 ;  /* 0x0000001200067245 */ /* 0x001fc40000201000 */
[----:B--2---:R-:W-:-:S03]  /*c640*/  I2FP.F32.U32 R8, R21 ;  /* 0x0000001500087245 */ /* 0x004fc60000201000 */
[----:B------:R-:W-:Y:S01]  /*c650*/  FMUL R6, R6, UR8 ;  /* 0x0000000806067c20 */ /* 0x000fe20008400000 */
[----:B------:R-:W-:Y:S02]  /*c660*/  ULDC UR8, c[0x0][0x154] ;  /* 0x0000550000087ab9 */ /* 0x000fe40000000800 */
[----:B------:R-:W-:Y:S01]  /*c670*/  FMUL R9, R8, UR8 ;  /* 0x0000000808097c20 */ /* 0x000fe20008400000 */
[----:B------:R-:W-:Y:S02]  /*c680*/  ULDC.64 UR8, c[0x0][0x728] ;  /* 0x0001ca0000087ab9 */ /* 0x000fe40000000a00 */
[----:B------:R-:W0:Y:S01]  /*c690*/  F2I.U32.TRUNC.NTZ R6, R6 ;  /* 0x0000000600067305 */ /* 0x000e22000020f000 */
[----:B------:R-:W-:-:S04]  /*c6a0*/  ISETP.NE.U32.AND P0, PT, RZ, UR8, PT ;  /* 0x00000008ff007c0c */ /* 0x000fc8000bf05070 */
[----:B------:R-:W-:-:S03]  /*c6b0*/  ISETP.NE.AND.EX P0, PT, RZ, UR9, PT, P0 ;  /* 0x00000009ff007c0c */ /* 0x000fc6000bf05300 */
[----:B------:R-:W2:Y:S01]  /*c6c0*/  F2I.U32.TRUNC.NTZ R9, R9 ;  /* 0x0000000900097305 */ /* 0x000ea2000020f000 */
[----:B0-----:R-:W-:Y:S02]  /*c6d0*/  IMAD.MOV R8, RZ, RZ, -R6 ;  /* 0x000000ffff087224 */ /* 0x001fe400078e0a06 */
[----:B------:R-:W-:Y:S02]  /*c6e0*/  IMAD.MOV.U32 R6, RZ, RZ, R2 ;  /* 0x000000ffff067224 */ /* 0x000fe400078e0002 */
[----:B-1----:R-:W-:Y:S02]  /*c6f0*/  IMAD R18, R7, R8, R18 ;  /* 0x0000000807127224 */ /* 0x002fe400078e0212 */
[----:B------:R-:W-:Y:S02]  /*c700*/  IMAD.MOV.U32 R7, RZ, RZ, R3 ;  /* 0x000000ffff077224 */ /* 0x000fe400078e0003 */
[----:B--2---:R-:W-:Y:S01]  /*c710*/  IMAD.MOV R24, RZ, RZ, -R9 ;  /* 0x000000ffff187224 */ /* 0x004fe200078e0a09 */
[----:B---3--:R-:W-:Y:S06]  /*c720*/  @!P0 BRA `(.L_x_294) ;  /* 0x0000000000288947 */ /* 0x008fec0003800000 */
[----:B------:R-:W-:Y:S02]  /*c730*/  ULDC UR10, c[0x0][0x734] ;  /* 0x0001cd00000a7ab9 */ /* 0x000fe40000000800 */
[----:B------:R-:W-:-:S05]  /*c740*/  IADD3 R7, P0, R2, UR10, RZ ;  /* 0x0000000a02077c10 */ /* 0x000fca000ff1e0ff */
[----:B------:R-:W-:-:S04]  /*c750*/  IMAD.X R23, RZ, RZ, R3, P0 ;  /* 0x000000ffff177224 */ /* 0x000fc800000e0603 */
[----:B------:R-:W-:-:S04]  /*c760*/  IMAD.WIDE.U32 R8, R23, UR8, RZ ;  /* 0x0000000817087c25 */ /* 0x000fc8000f8e00ff */
[----:B------:R-:W-:-:S04]  /*c770*/  IMAD.WIDE.U32 R8, P0, R7, UR9, R8 ;  /* 0x0000000907087c25 */ /* 0x000fc8000f800008 */
[----:B------:R-:W-:-:S04]  /*c780*/  IMAD.WIDE.U32 R6, R7, UR8, RZ ;  /* 0x0000000807067c25 */ /* 0x000fc8000f8e00ff */
[----:B------:R-:W-:Y:S01]  /*c790*/  IMAD.MOV.U32 R6, RZ, RZ, R9 ;  /* 0x000000ffff067224 */ /* 0x000fe200078e0009 */
[----:B------:R-:W-:Y:S01]  /*c7a0*/  IADD3 RZ, P1, R7, R8, RZ ;  /* 0x0000000807ff7210 */ /* 0x000fe20007f3e0ff */
[----:B------:R-:W-:-:S04]  /*c7b0*/  IMAD.X R7, RZ, RZ, RZ, P0 ;  /* 0x000000ffff077224 */ /* 0x000fc800000e06ff */
[----:B------:R-:W-:-:S08]  /*c7c0*/  IMAD.WIDE.U32.X R6, R23, UR9, R6, P1 ;  /* 0x0000000917067c25 */ /* 0x000fd000088e0406 */
.L_x_294:
[--C-:B------:R-:W-:Y:S01]  /*c7d0*/  SHF.R.U64 R20, R6, UR11, R7.reuse ;  /* 0x0000000b06147c19 */ /* 0x100fe20008001207 */
[----:B------:R-:W-:Y:S01]  /*c7e0*/  ULDC.64 UR8, c[0x0][0x720] ;  /* 0x0001c80000087ab9 */ /* 0x000fe20000000a00 */
[----:B------:R-:W-:Y:S01]  /*c7f0*/  SHF.R.U32.HI R6, RZ, UR11, R7 ;  /* 0x0000000bff067c19 */ /* 0x000fe20008011607 */
[----:B------:R-:W-:Y:S01]  /*c800*/  ULDC.64 UR10, c[0x0][0x740] ;  /* 0x0001d000000a7ab9 */ /* 0x000fe20000000a00 */
[----:B------:R-:W-:Y:S01]  /*c810*/  IADD3 R7, P0, RZ, -R20, RZ ;  /* 0x80000014ff077210 */ /* 0x000fe20007f1e0ff */
[----:B------:R-:W-:-:S04]  /*c820*/  @P3 IMAD R18, R22, R24, R21 ;  /* 0x0000001816123224 */ /* 0x000fc800078e0215 */
[----:B------:R-:W-:Y:S01]  /*c830*/  IMAD.X R6, RZ, RZ, ~R6, P0 ;  /* 0x000000ffff067224 */ /* 0x000fe200000e0e06 */
[----:B------:R-:W-:-:S03]  /*c840*/  ISETP.NE.U32.AND P0, PT, RZ, UR10, PT ;  /* 0x0000000aff007c0c */ /* 0x000fc6000bf05070 */
[----:B------:R-:W-:Y:S01]  /*c850*/  IMAD R6, R6, UR8, RZ ;  /* 0x0000000806067c24 */ /* 0x000fe2000f8e02ff */
[----:B------:R-:W-:-:S03]  /*c860*/  ISETP.NE.AND.EX P0, PT, RZ, UR11, PT, P0 ;  /* 0x0000000bff007c0c */ /* 0x000fc6000bf05300 */
[C---:B------:R-:W-:Y:S02]  /*c870*/  IMAD R9, R7.reuse, UR9, R6 ;  /* 0x0000000907097c24 */ /* 0x040fe4000f8e0206 */
[----:B------:R-:W-:Y:S01]  /*c880*/  IMAD.WIDE.U32 R6, R7, UR8, R2 ;  /* 0x0000000807067c25 */ /* 0x000fe2000f8e0002 */
[----:B------:R-:W-:-:S03]  /*c890*/  ULDC UR8, c[0x0][0x718] ;  /* 0x0001c60000087ab9 */ /* 0x000fc60000000800 */
[----:B------:R-:W-:-:S05]  /*c8a0*/  IMAD.IADD R7, R7, 0x1, R9 ;  /* 0x0000000107077824 */ /* 0x000fca00078e0209 */
[--C-:B------:R-:W-:Y:S02]  /*c8b0*/  SHF.R.U64 R21, R6, UR8, R7.reuse ;  /* 0x0000000806157c19 */ /* 0x100fe40008001207 */
[----:B------:R-:W-:Y:S01]  /*c8c0*/  SHF.R.U32.HI R6, RZ, UR8, R7 ;  /* 0x00000008ff067c19 */ /* 0x000fe20008011607 */
[----:B------:R-:W-:-:S03]  /*c8d0*/  ULDC UR8, c[0x0][0x708] ;  /* 0x0001c20000087ab9 */ /* 0x000fc60000000800 */
[--C-:B------:R-:W-:Y:S02]  /*c8e0*/  SHF.R.U64 R24, R21, UR8, R6.reuse ;  /* 0x0000000815187c19 */ /* 0x100fe40008001206 */
[----:B------:R-:W-:Y:S01]  /*c8f0*/  SHF.R.U32.HI R7, RZ, UR8, R6 ;  /* 0x00000008ff077c19 */ /* 0x000fe20008011606 */
[----:B------:R-:W-:-:S03]  /*c900*/  ULDC UR8, c[0x0][0x758] ;  /* 0x0001d60000087ab9 */ /* 0x000fc60000000800 */
[--C-:B------:R-:W-:Y:S02]  /*c910*/  SHF.R.U64 R22, R24, UR8, R7.reuse ;  /* 0x0000000818167c19 */ /* 0x100fe40008001207 */
[----:B------:R-:W-:-:S03]  /*c920*/  SHF.R.U32.HI R23, RZ, UR8, R7 ;  /* 0x00000008ff177c19 */ /* 0x000fc60008011607 */
[----:B------:R-:W-:Y:S02]  /*c930*/  IMAD.MOV.U32 R6, RZ, RZ, R22 ;  /* 0x000000ffff067224 */ /* 0x000fe400078e0016 */
[----:B------:R-:W-:Y:S01]  /*c940*/  IMAD.MOV.U32 R7, RZ, RZ, R23 ;  /* 0x000000ffff077224 */ /* 0x000fe200078e0017 */
[----:B------:R-:W-:Y:S06]  /*c950*/  @!P0 BRA `(.L_x_295) ;  /* 0x0000000000288947 */ /* 0x000fec0003800000 */
        /* <DEDUP_REMOVED lines=10> */
.L_x_295:
[----:B------:R-:W-:Y:S01]  /*ca00*/  ULDC UR8, c[0x0][0x748] ;  /* 0x0001d20000087ab9 */ /* 0x000fe20000000800 */
[----:B------:R-:W-:Y:S02]  /*ca10*/  LOP3.LUT R21, R21, UR4, RZ, 0xc0, !PT ;  /* 0x0000000415157c12 */ /* 0x000fe4000f8ec0ff */
[----:B------:R-:W-:Y:S01]  /*ca20*/  SHF.R.U64 R7, R6, UR8, R7 ;  /* 0x0000000806077c19 */ /* 0x000fe20008001207 */
[----:B------:R-:W-:Y:S01]  /*ca30*/  ULDC UR8, c[0x0][0x738] ;  /* 0x0001ce0000087ab9 */ /* 0x000fe20000000800 */
[----:B------:R-:W-:-:S05]  /*ca40*/  LOP3.LUT R6, R24, UR6, RZ, 0xc0, !PT ;  /* 0x0000000618067c12 */ /* 0x000fca000f8ec0ff */
[----:B------:R-:W-:Y:S02]  /*ca50*/  IMAD R9, R7, UR5, R6 ;  /* 0x0000000507097c24 */ /* 0x000fe4000f8e0206 */
[----:B------:R-:W-:-:S04]  /*ca60*/  IMAD.MOV R7, RZ, RZ, -R7 ;  /* 0x000000ffff077224 */ /* 0x000fc800078e0a07 */
[----:B------:R-:W-:Y:S01]  /*ca70*/  IMAD R22, R7, UR8, R22 ;  /* 0x0000000807167c24 */ /* 0x000fe2000f8e0216 */
[----:B------:R-:W-:Y:S01]  /*ca80*/  ULDC UR8, c[0x0][0x710] ;  /* 0x0001c40000087ab9 */ /* 0x000fe20000000800 */
[----:B------:R-:W-:Y:S02]  /*ca90*/  IMAD.MOV.U32 R7, RZ, RZ, 0x1 ;  /* 0x00000001ff077424 */ /* 0x000fe400078e00ff */
[----:B------:R-:W-:Y:S01]  /*caa0*/  IMAD R18, R9, UR8, R18 ;  /* 0x0000000809127c24 */ /* 0x000fe2000f8e0212 */
[----:B------:R-:W-:Y:S02]  /*cab0*/  ULDC UR8, c[0x0][0x700] ;  /* 0x0001c00000087ab9 */ /* 0x000fe40000000800 */
[----:B------:R-:W-:-:S05]  /*cac0*/  IMAD R9, R22, UR8, R21 ;  /* 0x0000000816097c24 */ /* 0x000fca000f8e0215 */
[----:B------:R-:W-:Y:S02]  /*cad0*/  SEL R6, R9, R18, !P3 ;  /* 0x0000001209067207 */ /* 0x000fe40005800000 */
[----:B------:R-:W-:-:S07]  /*cae0*/  SEL R8, R18, R9, !P3 ;  /* 0x0000000912087207 */ /* 0x000fce0005800000 */
.L_x_293:
[----:B------:R-:W-:Y:S05]  /*caf0*/  BSYNC B1 ;  /* 0x0000000000017941 */ /* 0x000fea0003800000 */
.L_x_292:
[----:B------:R-:W-:-:S13]  /*cb00*/  LOP3.LUT P0, RZ, R7, 0xff, RZ, 0xc0, !PT ;  /* 0x000000ff07ff7812 */ /* 0x000fda000780c0ff */
[----:B------:R-:W-:Y:S05]  /*cb10*/  @P0 BRA `(.L_x_296) ;  /* 0xfffffff000f40947 */ /* 0x000fea000383ffff */
[----:B------:R-:W-:Y:S05]  /*cb20*/  BSYNC B0 ;  /* 0x0000000000007941 */ /* 0x000fea0003800000 */
.L_x_285:
[----:B------:R-:W-:-:S03]  /*cb30*/  UMOV UR8, 0xffffffff ;  /* 0xffffffff00087882 */ /* 0x000fc60000000000 */
[----:B------:R-:W-:Y:S05]  /*cb40*/  BRA.DIV UR8, `(.L_x_297) ;  /* 0x0000000208bc7947 */ /* 0x000fea000b800000 */
[----:B------:R-:W-:-:S13]  /*cb50*/  ELECT P0, URZ, PT ;  /* 0x00000000003f782f */ /* 0x000fda0003800000 */
.L_x_309:
[----:B------:R-:W-:Y:S04]  /*cb60*/  BSSY B0, `(.L_x_298) ;  /* 0x0000019000007945 */ /* 0x000fe80003800000 */
[----:B------:R-:W-:Y:S05]  /*cb70*/  @!P0 BRA `(.L_x_299) ;  /* 0x00000000005c8947 */ /* 0x000fea0003800000 */
[----:B------:R-:W-:-:S04]  /*cb80*/  LOP3.LUT R4, R4, 0x2, RZ, 0xfc, !PT ;  /* 0x0000000204047812 */ /* 0x000fc800078efcff */
[----:B------:R-:W-:-:S13]  /*cb90*/  ISETP.NE.AND P0, PT, R4, 0x3, PT ;  /* 0x000000030400780c */ /* 0x000fda0003f05270 */
[----:B------:R-:W-:Y:S05]  /*cba0*/  @!P0 BRA `(.L_x_300) ;  /* 0x0000000000048947 */ /* 0x000fea0003800000 */
[----:B------:R-:W-:Y:S01]  /*cbb0*/  BPT.TRAP 0x1 ;  /* 0x000000040000795c */ /* 0x000fe20000300000 */
.L_x_300:
[----:B------:R-:W0:Y:S01]  /*cbc0*/  S2R R3, SR_CgaCtaId ;  /* 0x0000000000037919 */ /* 0x000e220000008800 */
[----:B------:R-:W-:Y:S02]  /*cbd0*/  MOV R0, 0x400 ;  /* 0x0000040000007802 */ /* 0x000fe40000000f00 */
[----:B------:R-:W-:Y:S02]  /*cbe0*/  SHF.L.U32 R2, R5, 0x1f, RZ ;  /* 0x0000001f05027819 */ /* 0x000fe400000006ff */
[----:B0-----:R-:W-:-:S05]  /*cbf0*/  LEA R3, R3, R0, 0x18 ;  /* 0x0000000003037211 */ /* 0x001fca00078ec0ff */
[----:B------:R-:W-:-:S04]  /*cc00*/  VIADD R3, R3, 0x10 ;  /* 0x0000001003037836 */ /* 0x000fc80000000000 */
[C---:B------:R-:W-:Y:S02]  /*cc10*/  IMAD R7, R10.reuse, 0x8, R3 ;  /* 0x000000080a077824 */ /* 0x040fe400078e0203 */
[----:B------:R-:W-:Y:S02]  /*cc20*/  VIADD R10, R10, 0x1 ;  /* 0x000000010a0a7836 */ /* 0x000fe40000000000 */
[----:B------:R-:W0:Y:S03]  /*cc30*/  SYNCS.PHASECHK.TRANS64.TRYWAIT P0, [R7+URZ], R2 ;  /* 0x00000002070075a7 */ /* 0x000e26000800017f */
[----:B------:R-:W-:-:S04]  /*cc40*/  ISETP.NE.AND P1, PT, R10, 0x2, PT ;  /* 0x000000020a00780c */ /* 0x000fc80003f25270 */
[----:B------:R-:W-:Y:S02]  /*cc50*/  SEL R0, RZ, 0x1, P1 ;  /* 0x00000001ff007807 */ /* 0x000fe40000800000 */
[----:B------:R-:W-:Y:S02]  /*cc60*/  SEL R10, R10, RZ, P1 ;  /* 0x000000ff0a0a7207 */ /* 0x000fe40000800000 */
[----:B------:R-:W-:Y:S01]  /*cc70*/  LOP3.LUT R0, R5, R0, RZ, 0x3c, !PT ;  /* 0x0000000005007212 */ /* 0x000fe200078e3cff */
[----:B0-----:R-:W-:Y:S06]  /*cc80*/  @!P0 BRA `(.L_x_301) ;  /* 0x00000000008c8947 */ /* 0x001fec0003800000 */
.L_x_310:
[----:B------:R-:W-:Y:S01]  /*cc90*/  IMAD R3, R10, 0x8, R3 ;  /* 0x000000080a037824 */ /* 0x000fe200078e0203 */
[----:B------:R-:W-:-:S07]  /*cca0*/  SHF.L.U32 R0, R0, 0x1f, RZ ;  /* 0x0000001f00007819 */ /* 0x000fce00000006ff */
.L_x_302:
[----:B-1----:R1:W2:Y:S02]  /*ccb0*/  SYNCS.PHASECHK.TRANS64.TRYWAIT P0, [R3+URZ], R0 ;  /* 0x00000000030075a7 */ /* 0x0022a4000800017f */
[----:B--2---:R-:W-:Y:S05]  /*ccc0*/  @!P0 NANOSLEEP.SYNCS 0x989680 ;  /* 0x009896800000895d */ /* 0x004fea0003900000 */
[----:B------:R-:W2:Y:S02]  /*ccd0*/  @!P0 SYNCS.PHASECHK.TRANS64 P0, [R3+URZ], R0 ;  /* 0x00000000030085a7 */ /* 0x000ea4000800007f */
[----:B--2---:R-:W-:Y:S05]  /*cce0*/  @!P0 BRA `(.L_x_302) ;  /* 0xfffffffc00f08947 */ /* 0x004fea000383ffff */
.L_x_299:
[----:B------:R-:W-:Y:S05]  /*ccf0*/  BSYNC B0 ;  /* 0x0000000000007941 */ /* 0x000fea0003800000 */
.L_x_298:
[----:B------:R-:W-:Y:S05]  /*cd00*/  EXIT ;  /* 0x000000000000794d */ /* 0x000fea0003800000 */
.L_x_21:
[----:B-1----:R-:W-:-:S04]  /*cd10*/  IMAD.U32 R15, RZ, RZ, UR8 ;  /* 0x00000008ff0f7e24 */ /* 0x002fc8000f8e00ff */
[----:B------:R1:W4:Y:S03]  /*cd20*/  SYNCS.PHASECHK.TRANS64.TRYWAIT P1, [R15+URZ], R16 ;  /* 0x000000100f0075a7 */ /* 0x000326000802017f */
[----:B----4-:R-:W-:Y:S05]  /*cd30*/  @!P1 NANOSLEEP.SYNCS 0x989680 ;  /* 0x009896800000995d */ /* 0x010fea0003900000 */
[----:B------:R-:W4:Y:S02]  /*cd40*/  @!P1 SYNCS.PHASECHK.TRANS64 P1, [R15+URZ], R16 ;  /* 0x000000100f0095a7 */ /* 0x000f24000802007f */
[----:B----4-:R-:W-:Y:S05]  /*cd50*/  @!P1 BRA `(.L_x_21) ;  /* 0xfffffffc00ec9947 */ /* 0x010fea000383ffff */
[----:B------:R-:W-:Y:S05]  /*cd60*/  BRA `(.L_x_20) ;  /* 0xffffff4800a87947 */ /* 0x000fea000383ffff */
.L_x_286:
[----:B------:R-:W-:Y:S01]  /*cd70*/  BSSY B1, `(.L_x_303) ;  /* 0x0000006000017945 */ /* 0x000fe20003800000 */
[----:B------:R-:W-:-:S07]  /*cd80*/  IMAD.MOV.U32 R7, RZ, RZ, -0x1 ;  /* 0xffffffffff077424 */ /* 0x000fce00078e00ff */
[----:B------:R-:W-:Y:S05]  /*cd90*/  WARPSYNC.COLLECTIVE R7, `(.L_x_304) ;  /* 0x00000000070c7348 */ /* 0x000fea0003c00000 */
[----:B------:R-:W-:Y:S02]  /*cda0*/  ELECT P0, UR62, PT ;  /* 0x00000000003e782f */ /* 0x000fe40003800000 */
[----:B------:R-:W-:Y:S01]  /*cdb0*/  MOV R7, UR62 ;  /* 0x0000003e00077c02 */ /* 0x000fe20008000f00 */
[----:B------:R-:W-:Y:S10]  /*cdc0*/  ENDCOLLECTIVE ;  /* 0x000000000000791b */ /* 0x000ff40003800000 */
.L_x_304:
[----:B------:R-:W-:Y:S05]  /*cdd0*/  BSYNC B1 ;  /* 0x0000000000017941 */ /* 0x000fea0003800000 */
.L_x_303:
[----:B------:R-:W-:Y:S05]  /*cde0*/  BRA `(.L_x_305) ;  /* 0xfffffff0004c7947 */ /* 0x000fea000383ffff */
.L_x_289:
[----:B0-----:R0:W1:Y:S02]  /*cdf0*/  SYNCS.PHASECHK.TRANS64.TRYWAIT P0, [R23+URZ+0x10], R18 ;  /* 0x00001012170075a7 */ /* 0x001064000800017f */
[----:B-1----:R-:W-:Y:S05]  /*ce00*/  @!P0 NANOSLEEP.SYNCS 0x989680 ;  /* 0x009896800000895d */ /* 0x002fea0003900000 */
[----:B------:R-:W1:Y:S02]  /*ce10*/  @!P0 SYNCS.PHASECHK.TRANS64 P0, [R23+URZ+0x10], R18 ;  /* 0x00001012170085a7 */ /* 0x000e64000800007f */
[----:B-1----:R-:W-:Y:S05]  /*ce20*/  @!P0 BRA `(.L_x_289) ;  /* 0xfffffffc00f08947 */ /* 0x002fea000383ffff */
[----:B------:R-:W-:Y:S05]  /*ce30*/  BRA `(.L_x_306) ;  /* 0xfffffff0008c7947 */ /* 0x000fea000383ffff */
.L_x_297:
[----:B------:R-:W-:Y:S01]  /*ce40*/  BSSY B0, `(.L_x_307) ;  /* 0x0000006000007945 */ /* 0x000fe20003800000 */
[----:B------:R-:W-:-:S07]  /*ce50*/  IMAD.MOV.U32 R7, RZ, RZ, -0x1 ;  /* 0xffffffffff077424 */ /* 0x000fce00078e00ff */
[----:B------:R-:W-:Y:S05]  /*ce60*/  WARPSYNC.COLLECTIVE R7, `(.L_x_308) ;  /* 0x00000000070c7348 */ /* 0x000fea0003c00000 */
[----:B------:R-:W-:Y:S02]  /*ce70*/  ELECT P0, UR62, PT ;  /* 0x00000000003e782f */ /* 0x000fe40003800000 */
[----:B------:R-:W-:Y:S01]  /*ce80*/  MOV R7, UR62 ;  /* 0x0000003e00077c02 */ /* 0x000fe20008000f00 */
[----:B------:R-:W-:Y:S10]  /*ce90*/  ENDCOLLECTIVE ;  /* 0x000000000000791b */ /* 0x000ff40003800000 */
.L_x_308:
[----:B------:R-:W-:Y:S05]  /*cea0*/  BSYNC B0 ;  /* 0x0000000000007941 */ /* 0x000fea0003800000 */
.L_x_307:
[----:B------:R-:W-:Y:S05]  /*ceb0*/  BRA `(.L_x_309) ;  /* 0xfffffffc00287947 */ /* 0x000fea000383ffff */
.L_x_301:
[----:B0-----:R0:W1:Y:S02]  /*cec0*/  SYNCS.PHASECHK.TRANS64.TRYWAIT P0, [R7+URZ], R2 ;  /* 0x00000002070075a7 */ /* 0x001064000800017f */
[----:B-1----:R-:W-:Y:S05]  /*ced0*/  @!P0 NANOSLEEP.SYNCS 0x989680 ;  /* 0x009896800000895d */ /* 0x002fea0003900000 */
[----:B------:R-:W1:Y:S02]  /*cee0*/  @!P0 SYNCS.PHASECHK.TRANS64 P0, [R7+URZ], R2 ;  /* 0x00000002070085a7 */ /* 0x000e64000800007f */
[----:B-1----:R-:W-:Y:S05]  /*cef0*/  @!P0 BRA `(.L_x_301) ;  /* 0xfffffffc00f08947 */ /* 0x002fea000383ffff */
[----:B------:R-:W-:Y:S05]  /*cf00*/  BRA `(.L_x_310) ;  /* 0xfffffffc00607947 */ /* 0x000fea000383ffff */
.L_x_311:
[----:B------:R-:W-:-:S00]  /*cf10*/  BRA `(.L_x_311) ;  /* 0xfffffffc00fc7947 */ /* 0x000fc0000383ffff */
[----:B------:R-:W-:-:S00]  /*cf20*/  NOP ;  /* 0x0000000000007918 */ /* 0x000fc00000000000 */
        /* <DEDUP_REMOVED lines=13> */
.L_x_312:


//--------------------- .nv.shared._ZN7cutlass13device_kernelINS_4gemm6kernel13GemmUniversalIN4cute5tupleIJiiiiEEENS1_10collective13CollectiveMmaINS1_40MainloopSm90TmaGmmaWarpSpecializedSparseILi2ENS5_IJNS4_1CILi1EEENSA_ILi2EEESB_EEENS1_35KernelTmaWarpSpecializedCooperativeEEENS5_IJNSA_ILi128EEENSA_ILi256EEESG_EEENS_10bfloat16_tENS5_IJNS4_6LayoutINS5_IJiNS5_IJSC_iEEEiEEENS5_IJlNS5_IJSB_SC_EEElEEEEENSK_INS5_IJNS5_IJNS5_IJNSA_ILi8EEESC_NSA_ILi4EEEEEEiEEENS5_IJNS5_IJNSA_ILi16EEESC_SR_EEEiEEEiEEENS5_IJNS5_IJNS5_IJSG_SU_NSA_ILi2048EEEEEENSA_ILi8192EEEEEENS5_IJNS5_IJSB_NSA_ILi1024EEENSA_ILi32EEEEEElEEElEEEEEEEESJ_NS5_IJlSB_lEEENS4_8TiledMMAINS4_8MMA_AtomIJNS4_4SM904GMMA6SPARSE29GMMA_64x256x32_F32BF16BF16_SSILNS1D_5MajorE0ELS1G_0ELNS1D_7ScaleInE1ELS1H_1ELNS1D_9SparseSelE0EEEEEENSK_INS5_IJSC_SB_SB_EEENS5_IJSB_NSA_ILi0EEES1M_EEEEENS5_IJNS4_10UnderscoreES1P_S1P_EEEEENS4_23SM90_TMA_LOAD_MULTICASTENS4_14ComposedLayoutINS4_7SwizzleILi3ELi4ELi3EEENS4_25smem_sparse_ptr_flag_bitsILi2ELi16EEENSK_INS5_IJNS5_IJSB_SQ_EEENS5_IJSC_NSA_ILi64EEEEEEEEENS5_IJNS5_IJS1M_SG_EEESN_EEEEEEEvNS4_8identityENS4_13SM90_TMA_LOADENS1T_IS1V_NS4_18smem_ptr_flag_bitsILi16EEENSK_INS5_IJSQ_S1Z_EEENS5_IJS1Z_SB_EEEEEEEvS26_EENS_8epilogue10collective6detail29Sm90TmaWarpSpecializedAdapterINS2G_15DefaultEpilogueIfNS5_IJSB_llEEES2K_NS2F_6thread17LinearCombinationIfLi1EffLNS2L_9ScaleType4KindE0ELNS_15FloatRoundStyleE2EfEENS1_15EpilogueDefaultEEEEEvvEEEEvNT_6ParamsE --------------------------
	.section	.nv.shared._ZN7cutlass13device_kernelINS_4gemm6kernel13GemmUniversalIN4cute5tupleIJiiiiEEENS1_10collective13CollectiveMmaINS1_40MainloopSm90TmaGmmaWarpSpecializedSparseILi2ENS5_IJNS4_1CILi1EEENSA_ILi2EEESB_EEENS1_35KernelTmaWarpSpecializedCooperativeEEENS5_IJNSA_ILi128EEENSA_ILi256EEESG_EEENS_10bfloat16_tENS5_IJNS4_6LayoutINS5_IJiNS5_IJSC_iEEEiEEENS5_IJlNS5_IJSB_SC_EEElEEEEENSK_INS5_IJNS5_IJNS5_IJNSA_ILi8EEESC_NSA_ILi4EEEEEEiEEENS5_IJNS5_IJNSA_ILi16EEESC_SR_EEEiEEEiEEENS5_IJNS5_IJNS5_IJSG_SU_NSA_ILi2048EEEEEENSA_ILi8192EEEEEENS5_IJNS5_IJSB_NSA_ILi1024EEENSA_ILi32EEEEEElEEElEEEEEEEESJ_NS5_IJlSB_lEEENS4_8TiledMMAINS4_8MMA_AtomIJNS4_4SM904GMMA6SPARSE29GMMA_64x256x32_F32BF16BF16_SSILNS1D_5MajorE0ELS1G_0ELNS1D_7ScaleInE1ELS1H_1ELNS1D_9SparseSelE0EEEEEENSK_INS5_IJSC_SB_SB_EEENS5_IJSB_NSA_ILi0EEES1M_EEEEENS5_IJNS4_10UnderscoreES1P_S1P_EEEEENS4_23SM90_TMA_LOAD_MULTICASTENS4_14ComposedLayoutINS4_7SwizzleILi3ELi4ELi3EEENS4_25smem_sparse_ptr_flag_bitsILi2ELi16EEENSK_INS5_IJNS5_IJSB_SQ_EEENS5_IJSC_NSA_ILi64EEEEEEEEENS5_IJNS5_IJS1M_SG_EEESN_EEEEEEEvNS4_8identityENS4_13SM90_TMA_LOADENS1T_IS1V_NS4_18smem_ptr_flag_bitsILi16EEENSK_INS5_IJSQ_S1Z_EEENS5_IJS1Z_SB_EEEEEEEvS26_EENS_8epilogue10collective6detail29Sm90TmaWarpSpecializedAdapterINS2G_15DefaultEpilogueIfNS5_IJSB_llEEES2K_NS2F_6thread17LinearCombinationIfLi1EffLNS2L_9ScaleType4KindE0ELNS_15FloatRoundStyleE2EfEENS1_15EpilogueDefaultEEEEEvvEEEEvNT_6ParamsE,"aw",@nobits
	.sectionflags	@""
	.align	16
	.zero		1024


//--------------------- .nv.shared.reserved.0     --------------------------
	.section	.nv.shared.reserved.0,"aw",@nobits
	.weak		__nv_reservedSMEM_offset_0_alias
	.size		__nv_reservedSMEM_offset_0_alias, 0, 0
	.other		__nv_reservedSMEM_offset_0_alias,@"STO_CUDA_RESERVED_SHARED STV_DEFAULT"
__nv_reservedSMEM_offset_0_alias:
	.zero		0


//--------------------- .nv.global                --------------------------
	.section	.nv.global,"aw",@nobits
.nv.global:
	.type		_ZN39_INTERNAL_a8e0789d_4_k_cu_3628855e_27984cute1_E,@object
	.size		_ZN39_INTERNAL_a8e0789d_4_k_cu_3628855e_27984cute1_E,(_ZN39_INTERNAL_a8e0789d_4_k_cu_3628855e_27984cuda3std3__45__cpo6cbeginE - _ZN39_INTERNAL_a8e0789d_4_k_cu_3628855e_27984cute1_E)
_ZN39_INTERNAL_a8e0789d_4_k_cu_3628855e_27984cute1_E:
	.zero		1
	.type		_ZN39_INTERNAL_a8e0789d_4_k_cu_3628855e_27984cuda3std3__45__cpo6cbeginE,@object
	.size		_ZN39_INTERNAL_a8e0789d_4_k_cu_3628855e_27984cuda3std3__45__cpo6cbeginE,(_ZN39_INTERNAL_a8e0789d_4_k_cu_3628855e_27984cuda3std3__48in_placeE - _ZN39_INTERNAL_a8e0789d_4_k_cu_3628855e_27984cuda3std3__45__cpo6cbeginE)
_ZN39_INTERNAL_a8e0789d_4_k_cu_3628855e_27984cuda3std3__45__cpo6cbeginE:
	.zero		1
	.type		_ZN39_INTERNAL_a8e0789d_4_k_cu_3628855e_27984cuda3std3__48in_placeE,@object
	.size		_ZN39_INTERNAL_a8e0789d_4_k_cu_3628855e_27984cuda3std3__48in_placeE,(_ZN39_INTERNAL_a8e0789d_4_k_cu_3628855e_27984cuda3std6ranges3__45__cpo9iter_moveE - _ZN39_INTERNAL_a8e0789d_4_k_cu_3628855e_27984cuda3std3__48in_placeE)
_ZN39_INTERNAL_a8e0789d_4_k_cu_3628855e_27984cuda3std3__48in_placeE:
	.zero		1
	.type		_ZN39_INTERNAL_a8e0789d_4_k_cu_3628855e_27984cuda3std6ranges3__45__cpo9iter_moveE,@object
	.size		_ZN39_INTERNAL_a8e0789d_4_k_cu_3628855e_27984cuda3std6ranges3__45__cpo9iter_moveE,(_ZN39_INTERNAL_a8e0789d_4_k_cu_3628855e_27984cuda3std3__45__cpo5beginE - _ZN39_INTERNAL_a8e0789d_4_k_cu_3628855e_27984cuda3std6ranges3__45__cpo9iter_moveE)
_ZN39_INTERNAL_a8e0789d_4_k_cu_3628855e_27984cuda3std6ranges3__45__cpo9iter_moveE:
	.zero		1
	.type		_ZN39_INTERNAL_a8e0789d_4_k_cu_3628855e_27984cuda3std3__45__cpo5beginE,@object
	.size		_ZN39_INTERNAL_a8e0789d_4_k_cu_3628855e_27984cuda3std3__45__cpo5beginE,(_ZN39_INTERNAL_a8e0789d_4_k_cu_3628855e_27984cuda3std3__441_GLOBAL__N__a8e0789d_4_k_cu_3628855e_27986ignoreE - _ZN39_INTERNAL_a8e0789d_4_k_cu_3628855e_27984cuda3std3__45__cpo5beginE)
_ZN39_INTERNAL_a8e0789d_4_k_cu_3628855e_27984cuda3std3__45__cpo5beginE:
	.zero		1
	.type		_ZN39_INTERNAL_a8e0789d_4_k_cu_3628855e_27984cuda3std3__441_GLOBAL__N__a8e0789d_4_k_cu_3628855e_27986ignoreE,@object
	.size		_ZN39_INTERNAL_a8e0789d_4_k_cu_3628855e_27984cuda3std3__441_GLOBAL__N__a8e0789d_4_k_cu_3628855e_27986ignoreE,(_ZN39_INTERNAL_a8e0789d_4_k_cu_3628855e_27984cute7productE - _ZN39_INTERNAL_a8e0789d_4_k_cu_3628855e_27984cuda3std3__441_GLOBAL__N__a8e0789d_4_k_cu_3628855e_27986ignoreE)
_ZN39_INTERNAL_a8e0789d_4_k_cu_3628855e_27984cuda3std3__441_GLOBAL__N__a8e0789d_4_k_cu_3628855e_27986ignoreE:
	.zero		1
	.type		_ZN39_INTERNAL_a8e0789d_4_k_cu_3628855e_27984cute7productE,@object
	.size		_ZN39_INTERNAL_a8e0789d_4_k_cu_3628855e_27984cute7productE,(_ZN39_INTERNAL_a8e0789d_4_k_cu_3628855e_27984cuda3std3__45__cpo3endE - _ZN39_INTERNAL_a8e0789d_4_k_cu_3628855e_27984cute7productE)
_ZN39_INTERNAL_a8e0789d_4_k_cu_3628855e_27984cute7productE:
	.zero		1
	.type		_ZN39_INTERNAL_a8e0789d_4_k_cu_3628855e_27984cuda3std3__45__cpo3endE,@object
	.size		_ZN39_INTERNAL_a8e0789d_4_k_cu_3628855e_27984cuda3std3__45__cpo3endE,(_ZN39_INTERNAL_a8e0789d_4_k_cu_3628855e_27984cuda3std3__419piecewise_constructE - _ZN39_INTERNAL_a8e0789d_4_k_cu_3628855e_27984cuda3std3__45__cpo3endE)
_ZN39_INTERNAL_a8e0789d_4_k_cu_3628855e_27984cuda3std3__45__cpo3endE:
	.zero		1
	.type		_ZN39_INTERNAL_a8e0789d_4_k_cu_3628855e_27984cuda3std3__419piecewise_constructE,@object
	.size		_ZN39_INTERNAL_a8e0789d_4_k_cu_3628855e_27984cuda3std3__419piecewise_constructE,(_ZN39_INTERNAL_a8e0789d_4_k_cu_3628855e_27984cuda3std3__45__cpo4cendE - _ZN39_INTERNAL_a8e0789d_4_k_cu_3628855e_27984cuda3std3__419piecewise_constructE)
_ZN39_INTERNAL_a8e0789d_4_k_cu_3628855e_27984cuda3std3__419piecewise_constructE:
	.zero		1
	.type		_ZN39_INTERNAL_a8e0789d_4_k_cu_3628855e_27984cuda3std3__45__cpo4cendE,@object
	.size		_ZN39_INTERNAL_a8e0789d_4_k_cu_3628855e_27984cuda3std3__45__cpo4cendE,(_ZN39_INTERNAL_a8e0789d_4_k_cu_3628855e_27984cuda3std6ranges3__45__cpo4swapE - _ZN39_INTERNAL_a8e0789d_4_k_cu_3628855e_27984cuda3std3__45__cpo4cendE)
_ZN39_INTERNAL_a8e0789d_4_k_cu_3628855e_27984cuda3std3__45__cpo4cendE:
	.zero		1
	.type		_ZN39_INTERNAL_a8e0789d_4_k_cu_3628855e_27984cuda3std6ranges3__45__cpo4swapE,@object
	.size		_ZN39_INTERNAL_a8e0789d_4_k_cu_3628855e_27984cuda3std6ranges3__45__cpo4swapE,(.L_7 - _ZN39_INTERNAL_a8e0789d_4_k_cu_3628855e_27984cuda3std6ranges3__45__cpo4swapE)
_ZN39_INTERNAL_a8e0789d_4_k_cu_3628855e_27984cuda3std6ranges3__45__cpo4swapE:
	.zero		1
.L_7:


//--------------------- .nv.constant0._ZN7cutlass13device_kernelINS_4gemm6kernel13GemmUniversalIN4cute5tupleIJiiiiEEENS1_10collective13CollectiveMmaINS1_40MainloopSm90TmaGmmaWarpSpecializedSparseILi2ENS5_IJNS4_1CILi1EEENSA_ILi2EEESB_EEENS1_35KernelTmaWarpSpecializedCooperativeEEENS5_IJNSA_ILi128EEENSA_ILi256EEESG_EEENS_10bfloat16_tENS5_IJNS4_6LayoutINS5_IJiNS5_IJSC_iEEEiEEENS5_IJlNS5_IJSB_SC_EEElEEEEENSK_INS5_IJNS5_IJNS5_IJNSA_ILi8EEESC_NSA_ILi4EEEEEEiEEENS5_IJNS5_IJNSA_ILi16EEESC_SR_EEEiEEEiEEENS5_IJNS5_IJNS5_IJSG_SU_NSA_ILi2048EEEEEENSA_ILi8192EEEEEENS5_IJNS5_IJSB_NSA_ILi1024EEENSA_ILi32EEEEEElEEElEEEEEEEESJ_NS5_IJlSB_lEEENS4_8TiledMMAINS4_8MMA_AtomIJNS4_4SM904GMMA6SPARSE29GMMA_64x256x32_F32BF16BF16_SSILNS1D_5MajorE0ELS1G_0ELNS1D_7ScaleInE1ELS1H_1ELNS1D_9SparseSelE0EEEEEENSK_INS5_IJSC_SB_SB_EEENS5_IJSB_NSA_ILi0EEES1M_EEEEENS5_IJNS4_10UnderscoreES1P_S1P_EEEEENS4_23SM90_TMA_LOAD_MULTICASTENS4_14ComposedLayoutINS4_7SwizzleILi3ELi4ELi3EEENS4_25smem_sparse_ptr_flag_bitsILi2ELi16EEENSK_INS5_IJNS5_IJSB_SQ_EEENS5_IJSC_NSA_ILi64EEEEEEEEENS5_IJNS5_IJS1M_SG_EEESN_EEEEEEEvNS4_8identityENS4_13SM90_TMA_LOADENS1T_IS1V_NS4_18smem_ptr_flag_bitsILi16EEENSK_INS5_IJSQ_S1Z_EEENS5_IJS1Z_SB_EEEEEEEvS26_EENS_8epilogue10collective6detail29Sm90TmaWarpSpecializedAdapterINS2G_15DefaultEpilogueIfNS5_IJSB_llEEES2K_NS2F_6thread17LinearCombinationIfLi1EffLNS2L_9ScaleType4KindE0ELNS_15FloatRoundStyleE2EfEENS1_15EpilogueDefaultEEEEEvvEEEEvNT_6ParamsE --------------------------
	.section	.nv.constant0._ZN7cutlass13device_kernelINS_4gemm6kernel13GemmUniversalIN4cute5tupleIJiiiiEEENS1_10collective13CollectiveMmaINS1_40MainloopSm90TmaGmmaWarpSpecializedSparseILi2ENS5_IJNS4_1CILi1EEENSA_ILi2EEESB_EEENS1_35KernelTmaWarpSpecializedCooperativeEEENS5_IJNSA_ILi128EEENSA_ILi256EEESG_EEENS_10bfloat16_tENS5_IJNS4_6LayoutINS5_IJiNS5_IJSC_iEEEiEEENS5_IJlNS5_IJSB_SC_EEElEEEEENSK_INS5_IJNS5_IJNS5_IJNSA_ILi8EEESC_NSA_ILi4EEEEEEiEEENS5_IJNS5_IJNSA_ILi16EEESC_SR_EEEiEEEiEEENS5_IJNS5_IJNS5_IJSG_SU_NSA_ILi2048EEEEEENSA_ILi8192EEEEEENS5_IJNS5_IJSB_NSA_ILi1024EEENSA_ILi32EEEEEElEEElEEEEEEEESJ_NS5_IJlSB_lEEENS4_8TiledMMAINS4_8MMA_AtomIJNS4_4SM904GMMA6SPARSE29GMMA_64x256x32_F32BF16BF16_SSILNS1D_5MajorE0ELS1G_0ELNS1D_7ScaleInE1ELS1H_1ELNS1D_9SparseSelE0EEEEEENSK_INS5_IJSC_SB_SB_EEENS5_IJSB_NSA_ILi0EEES1M_EEEEENS5_IJNS4_10UnderscoreES1P_S1P_EEEEENS4_23SM90_TMA_LOAD_MULTICASTENS4_14ComposedLayoutINS4_7SwizzleILi3ELi4ELi3EEENS4_25smem_sparse_ptr_flag_bitsILi2ELi16EEENSK_INS5_IJNS5_IJSB_SQ_EEENS5_IJSC_NSA_ILi64EEEEEEEEENS5_IJNS5_IJS1M_SG_EEESN_EEEEEEEvNS4_8identityENS4_13SM90_TMA_LOADENS1T_IS1V_NS4_18smem_ptr_flag_bitsILi16EEENSK_INS5_IJSQ_S1Z_EEENS5_IJS1Z_SB_EEEEEEEvS26_EENS_8epilogue10collective6detail29Sm90TmaWarpSpecializedAdapterINS2G_15DefaultEpilogueIfNS5_IJSB_llEEES2K_NS2F_6thread17LinearCombinationIfLi1EffLNS2L_9ScaleType4KindE0ELNS_15FloatRoundStyleE2EfEENS1_15EpilogueDefaultEEEEEvvEEEEvNT_6ParamsE,"a",@progbits
	.sectionflags	@""
	.align	4
.nv.constant0._ZN7cutlass13device_kernelINS_4gemm6kernel13GemmUniversalIN4cute5tupleIJiiiiEEENS1_10collective13CollectiveMmaINS1_40MainloopSm90TmaGmmaWarpSpecializedSparseILi2ENS5_IJNS4_1CILi1EEENSA_ILi2EEESB_EEENS1_35KernelTmaWarpSpecializedCooperativeEEENS5_IJNSA_ILi128EEENSA_ILi256EEESG_EEENS_10bfloat16_tENS5_IJNS4_6LayoutINS5_IJiNS5_IJSC_iEEEiEEENS5_IJlNS5_IJSB_SC_EEElEEEEENSK_INS5_IJNS5_IJNS5_IJNSA_ILi8EEESC_NSA_ILi4EEEEEEiEEENS5_IJNS5_IJNSA_ILi16EEESC_SR_EEEiEEEiEEENS5_IJNS5_IJNS5_IJSG_SU_NSA_ILi2048EEEEEENSA_ILi8192EEEEEENS5_IJNS5_IJSB_NSA_ILi1024EEENSA_ILi32EEEEEElEEElEEEEEEEESJ_NS5_IJlSB_lEEENS4_8TiledMMAINS4_8MMA_AtomIJNS4_4SM904GMMA6SPARSE29GMMA_64x256x32_F32BF16BF16_SSILNS1D_5MajorE0ELS1G_0ELNS1D_7ScaleInE1ELS1H_1ELNS1D_9SparseSelE0EEEEEENSK_INS5_IJSC_SB_SB_EEENS5_IJSB_NSA_ILi0EEES1M_EEEEENS5_IJNS4_10UnderscoreES1P_S1P_EEEEENS4_23SM90_TMA_LOAD_MULTICASTENS4_14ComposedLayoutINS4_7SwizzleILi3ELi4ELi3EEENS4_25smem_sparse_ptr_flag_bitsILi2ELi16EEENSK_INS5_IJNS5_IJSB_SQ_EEENS5_IJSC_NSA_ILi64EEEEEEEEENS5_IJNS5_IJS1M_SG_EEESN_EEEEEEEvNS4_8identityENS4_13SM90_TMA_LOADENS1T_IS1V_NS4_18smem_ptr_flag_bitsILi16EEENSK_INS5_IJSQ_S1Z_EEENS5_IJS1Z_SB_EEEEEEEvS26_EENS_8epilogue10collective6detail29Sm90TmaWarpSpecializedAdapterINS2G_15DefaultEpilogueIfNS5_IJSB_llEEES2K_NS2F_6thread17LinearCombinationIfLi1EffLNS2L_9ScaleType4KindE0ELNS_15FloatRoundStyleE2EfEENS1_15EpilogueDefaultEEEEEvvEEEEvNT_6ParamsE:
	.zero		1920


//--------------------- SYMBOLS --------------------------

	.type		.nv.reservedSmem.offset0,@object
	.size		.nv.reservedSmem.offset0,0x4
